	.target	sm_100a

	.elftype	@"ET_EXEC"


//--------------------- .note.nv.tkinfo           --------------------------
	.section	.note.nv.tkinfo,"",@"SHT_NOTE"
	.sectionflags	@"SHF_NOTE_NV_TKINFO"
	.tkinfo
        /*0018*/ 	.word	0x00000002
        /*0030*/ 	.string	""
        /*0030*/ 	.string	"ptxas"
        /*0030*/ 	.string	"Cuda compilation tools, release 13.0, V13.0.88"
        /*0030*/ 	.string	"Build cuda_13.0.r13.0/compiler.36424714_0"
        /*0030*/ 	.string	"-arch sm_100a -m 64 "



//--------------------- .note.nv.cuinfo           --------------------------
	.section	.note.nv.cuinfo,"",@"SHT_NOTE"
	.sectionflags	@"SHF_NOTE_NV_CUINFO"
        /*0018*/ 	.short	0x0002
        /*001a*/ 	.short	0x0064
        /*001c*/ 	.short	0x0082
	.zero		2


//--------------------- .nv.info                  --------------------------
	.section	.nv.info,"",@"SHT_CUDA_INFO"
	.align	4


	//----- nvinfo : EIATTR_REGCOUNT
	.align		4
        /*0000*/ 	.byte	0x04, 0x2f
        /*0002*/ 	.short	(.L_19 - .L_18)
	.align		4
.L_18:
        /*0004*/ 	.word	index@(_ZN7cutlass13device_kernelINS_4gemm6kernel13GemmUniversalIN4cute5tupleIJiiiiEEENS1_10collective13CollectiveMmaINS1_35MainloopSm100TmaUmmaWarpSpecializedILi13ELi2ELi4ENS5_IJNS4_1CILi2EEENSA_ILi1EEESC_EEEEENS5_IJNSA_ILi128EEESF_NSA_ILi64EEEEEENS_10bfloat16_tENS5_IJlSC_lEEESI_SJ_NS4_8TiledMMAINS4_8MMA_AtomIJNS4_26SM100_MMA_F16BF16_2x1SM_SSISI_SI_fLi128ELi128ELNS4_4UMMA5MajorE0ELSO_0ELNSN_7ScaleInE0ELSP_0EEEEEENS4_6LayoutINS5_IJSC_SC_SC_EEENS5_IJNSA_ILi0EEESU_SU_EEEEENS5_IJNS4_10UnderscoreESX_SX_EEEEENS4_18SM100_TMA_2SM_LOADENS4_14ComposedLayoutINS4_7SwizzleILi3ELi4ELi3EEENS4_18smem_ptr_flag_bitsILi16EEENSS_INS5_IJNSA_ILi8EEESG_EEENS5_IJSG_SC_EEEEEEEvNS4_8identityES10_S1A_vS1B_EENS_8epilogue10collective18CollectiveEpilogueINS1D_23Sm100TmaWarpSpecializedILi4ELi2ELi16ELb1ELb0EEEJNS5_IJSG_SF_SG_EEENS5_IJNSS_ISG_SC_EENSS_INS5_IJNSA_ILi16EEESB_EEENS5_IJSC_SG_EEEEEEEESI_SJ_SI_SJ_NS1D_6fusion15FusionCallbacksIS1H_NS1P_13LinCombEltActINS1D_6thread4ReLuESI_fSI_fLNS_15FloatRoundStyleE2EEES1I_S1O_JEEENS4_5SM1004TMEM4LOAD26SM100_TMEM_LOAD_32dp32b16xENS4_13SM90_TMA_LOADENS11_INS12_ILi1ELi4ELi3EEES15_NSS_INS5_IJS16_S1K_EEENS5_IJS1K_SC_EEEEEEENS4_39AutoVectorizingCopyWithAssumedAlignmentILi128EEENS4_14SM90_TMA_STOREES26_S28_S28_EEEvvEEEEvNT_6ParamsE)
        /*0008*/ 	.word	0x0000005f


	//----- nvinfo : EIATTR_FRAME_SIZE
	.align		4
.L_19:
        /*000c*/ 	.byte	0x04, 0x11
        /*000e*/ 	.short	(.L_21 - .L_20)
	.align		4
.L_20:
        /*0010*/ 	.word	index@($__internal_2_$__cuda_sm10x_tcgen05_guardrail_trap_unallocated_columns_being_dealloced)
        /*0014*/ 	.word	0x00000000


	//----- nvinfo : EIATTR_FRAME_SIZE
	.align		4
.L_21:
        /*0018*/ 	.byte	0x04, 0x11
        /*001a*/ 	.short	(.L_23 - .L_22)
	.align		4
.L_22:
        /*001c*/ 	.word	index@($__internal_1_$__cuda_sm10x_tcgen05_guardrail_trap_phase_invalid_during_alloc)
        /*0020*/ 	.word	0x00000000


	//----- nvinfo : EIATTR_FRAME_SIZE
	.align		4
.L_23:
        /*0024*/ 	.byte	0x04, 0x11
        /*0026*/ 	.short	(.L_25 - .L_24)
	.align		4
.L_24:
        /*0028*/ 	.word	index@($__internal_0_$__cuda_sm10x_tcgen05_guardrail_trap_col_being_dealloced_not_returned_by_alloc)
        /*002c*/ 	.word	0x00000000


	//----- nvinfo : EIATTR_FRAME_SIZE
	.align		4
.L_25:
        /*0030*/ 	.byte	0x04, 0x11
        /*0032*/ 	.short	(.L_27 - .L_26)
	.align		4
.L_26:
        /*0034*/ 	.word	index@(_ZN7cutlass13device_kernelINS_4gemm6kernel13GemmUniversalIN4cute5tupleIJiiiiEEENS1_10collective13CollectiveMmaINS1_35MainloopSm100TmaUmmaWarpSpecializedILi13ELi2ELi4ENS5_IJNS4_1CILi2EEENSA_ILi1EEESC_EEEEENS5_IJNSA_ILi128EEESF_NSA_ILi64EEEEEENS_10bfloat16_tENS5_IJlSC_lEEESI_SJ_NS4_8TiledMMAINS4_8MMA_AtomIJNS4_26SM100_MMA_F16BF16_2x1SM_SSISI_SI_fLi128ELi128ELNS4_4UMMA5MajorE0ELSO_0ELNSN_7ScaleInE0ELSP_0EEEEEENS4_6LayoutINS5_IJSC_SC_SC_EEENS5_IJNSA_ILi0EEESU_SU_EEEEENS5_IJNS4_10UnderscoreESX_SX_EEEEENS4_18SM100_TMA_2SM_LOADENS4_14ComposedLayoutINS4_7SwizzleILi3ELi4ELi3EEENS4_18smem_ptr_flag_bitsILi16EEENSS_INS5_IJNSA_ILi8EEESG_EEENS5_IJSG_SC_EEEEEEEvNS4_8identityES10_S1A_vS1B_EENS_8epilogue10collective18CollectiveEpilogueINS1D_23Sm100TmaWarpSpecializedILi4ELi2ELi16ELb1ELb0EEEJNS5_IJSG_SF_SG_EEENS5_IJNSS_ISG_SC_EENSS_INS5_IJNSA_ILi16EEESB_EEENS5_IJSC_SG_EEEEEEEESI_SJ_SI_SJ_NS1D_6fusion15FusionCallbacksIS1H_NS1P_13LinCombEltActINS1D_6thread4ReLuESI_fSI_fLNS_15FloatRoundStyleE2EEES1I_S1O_JEEENS4_5SM1004TMEM4LOAD26SM100_TMEM_LOAD_32dp32b16xENS4_13SM90_TMA_LOADENS11_INS12_ILi1ELi4ELi3EEES15_NSS_INS5_IJS16_S1K_EEENS5_IJS1K_SC_EEEEEEENS4_39AutoVectorizingCopyWithAssumedAlignmentILi128EEENS4_14SM90_TMA_STOREES26_S28_S28_EEEvvEEEEvNT_6ParamsE)
        /*0038*/ 	.word	0x00000000


	//----- nvinfo : EIATTR_MIN_STACK_SIZE
	.align		4
.L_27:
        /*003c*/ 	.byte	0x04, 0x12
        /*003e*/ 	.short	(.L_29 - .L_28)
	.align		4
.L_28:
        /*0040*/ 	.word	index@(_ZN7cutlass13device_kernelINS_4gemm6kernel13GemmUniversalIN4cute5tupleIJiiiiEEENS1_10collective13CollectiveMmaINS1_35MainloopSm100TmaUmmaWarpSpecializedILi13ELi2ELi4ENS5_IJNS4_1CILi2EEENSA_ILi1EEESC_EEEEENS5_IJNSA_ILi128EEESF_NSA_ILi64EEEEEENS_10bfloat16_tENS5_IJlSC_lEEESI_SJ_NS4_8TiledMMAINS4_8MMA_AtomIJNS4_26SM100_MMA_F16BF16_2x1SM_SSISI_SI_fLi128ELi128ELNS4_4UMMA5MajorE0ELSO_0ELNSN_7ScaleInE0ELSP_0EEEEEENS4_6LayoutINS5_IJSC_SC_SC_EEENS5_IJNSA_ILi0EEESU_SU_EEEEENS5_IJNS4_10UnderscoreESX_SX_EEEEENS4_18SM100_TMA_2SM_LOADENS4_14ComposedLayoutINS4_7SwizzleILi3ELi4ELi3EEENS4_18smem_ptr_flag_bitsILi16EEENSS_INS5_IJNSA_ILi8EEESG_EEENS5_IJSG_SC_EEEEEEEvNS4_8identityES10_S1A_vS1B_EENS_8epilogue10collective18CollectiveEpilogueINS1D_23Sm100TmaWarpSpecializedILi4ELi2ELi16ELb1ELb0EEEJNS5_IJSG_SF_SG_EEENS5_IJNSS_ISG_SC_EENSS_INS5_IJNSA_ILi16EEESB_EEENS5_IJSC_SG_EEEEEEEESI_SJ_SI_SJ_NS1D_6fusion15FusionCallbacksIS1H_NS1P_13LinCombEltActINS1D_6thread4ReLuESI_fSI_fLNS_15FloatRoundStyleE2EEES1I_S1O_JEEENS4_5SM1004TMEM4LOAD26SM100_TMEM_LOAD_32dp32b16xENS4_13SM90_TMA_LOADENS11_INS12_ILi1ELi4ELi3EEES15_NSS_INS5_IJS16_S1K_EEENS5_IJS1K_SC_EEEEEEENS4_39AutoVectorizingCopyWithAssumedAlignmentILi128EEENS4_14SM90_TMA_STOREES26_S28_S28_EEEvvEEEEvNT_6ParamsE)
        /*0044*/ 	.word	0x00000000
.L_29:


//--------------------- .nv.compat                --------------------------
	.section	.nv.compat,"",@"SHT_CUDA_COMPAT_INFO"
	.align	4
        /*0000*/ 	.byte	0x02, 0x09, 0x01, 0x00, 0x02, 0x02, 0x02, 0x00, 0x02, 0x05, 0x05, 0x00, 0x03, 0x07, 0x01, 0x01
        /*0010*/ 	.byte	0x02, 0x03, 0x01, 0x00, 0x02, 0x06, 0x01, 0x00, 0x04, 0x0b, 0x08, 0x00, 0x09, 0x00, 0x00, 0x00
        /*0020*/ 	.byte	0x00, 0x00, 0x00, 0x00


//--------------------- .nv.info._ZN7cutlass13device_kernelINS_4gemm6kernel13GemmUniversalIN4cute5tupleIJiiiiEEENS1_10collective13CollectiveMmaINS1_35MainloopSm100TmaUmmaWarpSpecializedILi13ELi2ELi4ENS5_IJNS4_1CILi2EEENSA_ILi1EEESC_EEEEENS5_IJNSA_ILi128EEESF_NSA_ILi64EEEEEENS_10bfloat16_tENS5_IJlSC_lEEESI_SJ_NS4_8TiledMMAINS4_8MMA_AtomIJNS4_26SM100_MMA_F16BF16_2x1SM_SSISI_SI_fLi128ELi128ELNS4_4UMMA5MajorE0ELSO_0ELNSN_7ScaleInE0ELSP_0EEEEEENS4_6LayoutINS5_IJSC_SC_SC_EEENS5_IJNSA_ILi0EEESU_SU_EEEEENS5_IJNS4_10UnderscoreESX_SX_EEEEENS4_18SM100_TMA_2SM_LOADENS4_14ComposedLayoutINS4_7SwizzleILi3ELi4ELi3EEENS4_18smem_ptr_flag_bitsILi16EEENSS_INS5_IJNSA_ILi8EEESG_EEENS5_IJSG_SC_EEEEEEEvNS4_8identityES10_S1A_vS1B_EENS_8epilogue10collective18CollectiveEpilogueINS1D_23Sm100TmaWarpSpecializedILi4ELi2ELi16ELb1ELb0EEEJNS5_IJSG_SF_SG_EEENS5_IJNSS_ISG_SC_EENSS_INS5_IJNSA_ILi16EEESB_EEENS5_IJSC_SG_EEEEEEEESI_SJ_SI_SJ_NS1D_6fusion15FusionCallbacksIS1H_NS1P_13LinCombEltActINS1D_6thread4ReLuESI_fSI_fLNS_15FloatRoundStyleE2EEES1I_S1O_JEEENS4_5SM1004TMEM4LOAD26SM100_TMEM_LOAD_32dp32b16xENS4_13SM90_TMA_LOADENS11_INS12_ILi1ELi4ELi3EEES15_NSS_INS5_IJS16_S1K_EEENS5_IJS1K_SC_EEEEEEENS4_39AutoVectorizingCopyWithAssumedAlignmentILi128EEENS4_14SM90_TMA_STOREES26_S28_S28_EEEvvEEEEvNT_6ParamsE --------------------------
	.section	.nv.info._ZN7cutlass13device_kernelINS_4gemm6kernel13GemmUniversalIN4cute5tupleIJiiiiEEENS1_10collective13CollectiveMmaINS1_35MainloopSm100TmaUmmaWarpSpecializedILi13ELi2ELi4ENS5_IJNS4_1CILi2EEENSA_ILi1EEESC_EEEEENS5_IJNSA_ILi128EEESF_NSA_ILi64EEEEEENS_10bfloat16_tENS5_IJlSC_lEEESI_SJ_NS4_8TiledMMAINS4_8MMA_AtomIJNS4_26SM100_MMA_F16BF16_2x1SM_SSISI_SI_fLi128ELi128ELNS4_4UMMA5MajorE0ELSO_0ELNSN_7ScaleInE0ELSP_0EEEEEENS4_6LayoutINS5_IJSC_SC_SC_EEENS5_IJNSA_ILi0EEESU_SU_EEEEENS5_IJNS4_10UnderscoreESX_SX_EEEEENS4_18SM100_TMA_2SM_LOADENS4_14ComposedLayoutINS4_7SwizzleILi3ELi4ELi3EEENS4_18smem_ptr_flag_bitsILi16EEENSS_INS5_IJNSA_ILi8EEESG_EEENS5_IJSG_SC_EEEEEEEvNS4_8identityES10_S1A_vS1B_EENS_8epilogue10collective18CollectiveEpilogueINS1D_23Sm100TmaWarpSpecializedILi4ELi2ELi16ELb1ELb0EEEJNS5_IJSG_SF_SG_EEENS5_IJNSS_ISG_SC_EENSS_INS5_IJNSA_ILi16EEESB_EEENS5_IJSC_SG_EEEEEEEESI_SJ_SI_SJ_NS1D_6fusion15FusionCallbacksIS1H_NS1P_13LinCombEltActINS1D_6thread4ReLuESI_fSI_fLNS_15FloatRoundStyleE2EEES1I_S1O_JEEENS4_5SM1004TMEM4LOAD26SM100_TMEM_LOAD_32dp32b16xENS4_13SM90_TMA_LOADENS11_INS12_ILi1ELi4ELi3EEES15_NSS_INS5_IJS16_S1K_EEENS5_IJS1K_SC_EEEEEEENS4_39AutoVectorizingCopyWithAssumedAlignmentILi128EEENS4_14SM90_TMA_STOREES26_S28_S28_EEEvvEEEEvNT_6ParamsE,"",@"SHT_CUDA_INFO"
	.sectionflags	@""
	.align	4


	//----- nvinfo : EIATTR_CUDA_API_VERSION
	.align		4
        /*0000*/ 	.byte	0x04, 0x37
        /*0002*/ 	.short	(.L_31 - .L_30)
.L_30:
        /*0004*/ 	.word	0x00000082


	//----- nvinfo : EIATTR_KPARAM_INFO
	.align		4
.L_31:
        /*0008*/ 	.byte	0x04, 0x17
        /*000a*/ 	.short	(.L_33 - .L_32)
.L_32:
        /*000c*/ 	.word	0x00000000
        /*0010*/ 	.short	0x0000
        /*0012*/ 	.short	0x0000
        /*0014*/ 	.byte	0x00, 0xf0, 0x01, 0x20


	//----- nvinfo : EIATTR_AT_ENTRY_FRAGMENTS
	.align		4
.L_33:
        /*0018*/ 	.byte	0x04, 0x4f
        /*001a*/ 	.short	(.L_35 - .L_34)


	//   ....[0]....
.L_34:
        /*001c*/ 	.word	0x00000007


	//----- nvinfo : EIATTR_RESERVED_SMEM_USED
	.align		4
.L_35:
        /*0020*/ 	.byte	0x01, 0x41
	.zero		2


	//----- nvinfo : EIATTR_SPARSE_MMA_MASK
	.align		4
        /*0024*/ 	.byte	0x03, 0x50
        /*0026*/ 	.short	0x0000


	//----- nvinfo : EIATTR_TCGEN05_2CTA_USED
	.align		4
        /*0028*/ 	.byte	0x01, 0x52
	.zero		2


	//----- nvinfo : EIATTR_MAXREG_COUNT
	.align		4
        /*002c*/ 	.byte	0x03, 0x1b
        /*002e*/ 	.short	0x00ff


	//----- nvinfo : EIATTR_NUM_BARRIERS
	.align		4
        /*0030*/ 	.byte	0x02, 0x4c
        /*0032*/ 	.byte	0x07
	.zero		1


	//----- nvinfo : EIATTR_EXTERNS
	.align		4
        /*0034*/ 	.byte	0x04, 0x0f
        /*0036*/ 	.short	(.L_37 - .L_36)


	//   ....[0]....
	.align		4
.L_36:
        /*0038*/ 	.word	index@(__assertfail)


	//----- nvinfo : EIATTR_MERCURY_ISA_VERSION
	.align		4
.L_37:
        /*003c*/ 	.byte	0x03, 0x5f
        /*003e*/ 	.short	0x0101


	//----- nvinfo : EIATTR_INT_WARP_WIDE_INSTR_OFFSETS
	.align		4
        /*0040*/ 	.byte	0x04, 0x31
        /*0042*/ 	.short	(.L_39 - .L_38)


	//   ....[0]....
.L_38:
        /*0044*/ 	.word	0x00000e30


	//   ....[1]....
        /*0048*/ 	.word	0x00000ed0


	//   ....[2]....
        /*004c*/ 	.word	0x000021f0


	//   ....[3]....
        /*0050*/ 	.word	0x000045e0


	//   ....[4]....
        /*0054*/ 	.word	0x00004600


	//   ....[5]....
        /*0058*/ 	.word	0x00004630


	//   ....[6]....
        /*005c*/ 	.word	0x00004f70


	//   ....[7]....
        /*0060*/ 	.word	0x00004f90


	//   ....[8]....
        /*0064*/ 	.word	0x00005080


	//   ....[9]....
        /*0068*/ 	.word	0x00005140


	//   ....[10]....
        /*006c*/ 	.word	0x00005160


	//   ....[11]....
        /*0070*/ 	.word	0x00005250


	//   ....[12]....
        /*0074*/ 	.word	0x00005320


	//   ....[13]....
        /*0078*/ 	.word	0x00005340


	//   ....[14]....
        /*007c*/ 	.word	0x00005470


	//   ....[15]....
        /*0080*/ 	.word	0x000055f0


	//   ....[16]....
        /*0084*/ 	.word	0x00005600


	//   ....[17]....
        /*0088*/ 	.word	0x00005790


	//----- nvinfo : EIATTR_COOP_GROUP_MASK_REGIDS
	.align		4
.L_39:
        /*008c*/ 	.byte	0x04, 0x29
        /*008e*/ 	.short	(.L_41 - .L_40)


	//   ....[0]....
.L_40:
        /*0090*/ 	.word	0xffffffff


	//   ....[1]....
        /*0094*/ 	.word	0xffffffff


	//   ....[2]....
        /*0098*/ 	.word	0xffffffff


	//   ....[3]....
        /*009c*/ 	.word	0xffffffff


	//   ....[4]....
        /*00a0*/ 	.word	0xffffffff


	//   ....[5]....
        /*00a4*/ 	.word	0xffffffff


	//   ....[6]....
        /*00a8*/ 	.word	0xffffffff


	//   ....[7]....
        /*00ac*/ 	.word	0xffffffff


	//   ....[8]....
        /*00b0*/ 	.word	0xffffffff


	//   ....[9]....
        /*00b4*/ 	.word	0xffffffff


	//   ....[10]....
        /*00b8*/ 	.word	0xffffffff


	//   ....[11]....
        /*00bc*/ 	.word	0xffffffff


	//   ....[12]....
        /*00c0*/ 	.word	0xffffffff


	//   ....[13]....
        /*00c4*/ 	.word	0xffffffff


	//----- nvinfo : EIATTR_COOP_GROUP_INSTR_OFFSETS
	.align		4
.L_41:
        /*00c8*/ 	.byte	0x04, 0x28
        /*00ca*/ 	.short	(.L_43 - .L_42)


	//   ....[0]....
.L_42:
        /*00cc*/ 	.word	0x000000c0


	//   ....[1]....
        /*00d0*/ 	.word	0x000004d0


	//   ....[2]....
        /*00d4*/ 	.word	0x000007a0


	//   ....[3]....
        /*00d8*/ 	.word	0x00000930


	//   ....[4]....
        /*00dc*/ 	.word	0x00000a20


	//   ....[5]....
        /*00e0*/ 	.word	0x00000b80


	//   ....[6]....
        /*00e4*/ 	.word	0x00000d10


	//   ....[7]....
        /*00e8*/ 	.word	0x00000f50


	//   ....[8]....
        /*00ec*/ 	.word	0x000020d0


	//   ....[9]....
        /*00f0*/ 	.word	0x000033c0


	//   ....[10]....
        /*00f4*/ 	.word	0x00003890


	//   ....[11]....
        /*00f8*/ 	.word	0x000038c0


	//   ....[12]....
        /*00fc*/ 	.word	0x000044e0


	//   ....[13]....
        /*0100*/ 	.word	0x000046f0


	//----- nvinfo : EIATTR_VRC_CTA_INIT_COUNT
	.align		4
.L_43:
        /*0104*/ 	.byte	0x02, 0x4a
        /*0106*/ 	.byte	0x80
	.zero		1


	//----- nvinfo : EIATTR_SYSCALL_OFFSETS
	.align		4
        /*0108*/ 	.byte	0x04, 0x46
        /*010a*/ 	.short	(.L_45 - .L_44)


	//   ....[0]....
.L_44:
        /*010c*/ 	.word	0x00006260


	//   ....[1]....
        /*0110*/ 	.word	0x00006350


	//   ....[2]....
        /*0114*/ 	.word	0x00006ae0


	//   ....[3]....
        /*0118*/ 	.word	0x00007400


	//   ....[4]....
        /*011c*/ 	.word	0x00007cc0


	//   ....[5]....
        /*0120*/ 	.word	0x00008580


	//----- nvinfo : EIATTR_MBARRIER_INSTR_OFFSETS
	.align		4
.L_45:
        /*0124*/ 	.byte	0x04, 0x39
        /*0126*/ 	.short	(.L_47 - .L_46)


	//   ....[0]....
.L_46:
        /*0128*/ 	.word	0x000005e0
        /*012c*/ 	.word	0x000000ff
        /*0130*/ 	.word	0x00000000
        /*0134*/ 	.short	0x0100
        /*0136*/ 	.byte	0x08
	.zero		1


	//   ....[1]....
        /*0138*/ 	.word	0x000005f0
        /*013c*/ 	.word	0x000000ff
        /*0140*/ 	.word	0x00000068
        /*0144*/ 	.short	0x0100
        /*0146*/ 	.byte	0x08
	.zero		1


	//   ....[2]....
        /*0148*/ 	.word	0x00000600
        /*014c*/ 	.word	0x000000ff
        /*0150*/ 	.word	0x00000008
        /*0154*/ 	.short	0x0100
        /*0156*/ 	.byte	0x08
	.zero		1


	//   ....[3]....
        /*0158*/ 	.word	0x00000610
        /*015c*/ 	.word	0x000000ff
        /*0160*/ 	.word	0x00000070
        /*0164*/ 	.short	0x0100
        /*0166*/ 	.byte	0x08
	.zero		1


	//   ....[4]....
        /*0168*/ 	.word	0x00000620
        /*016c*/ 	.word	0x000000ff
        /*0170*/ 	.word	0x00000010
        /*0174*/ 	.short	0x0100
        /*0176*/ 	.byte	0x08
	.zero		1


	//   ....[5]....
        /*0178*/ 	.word	0x00000630
        /*017c*/ 	.word	0x000000ff
        /*0180*/ 	.word	0x00000078
        /*0184*/ 	.short	0x0100
        /*0186*/ 	.byte	0x08
	.zero		1


	//   ....[6]....
        /*0188*/ 	.word	0x00000640
        /*018c*/ 	.word	0x000000ff
        /*0190*/ 	.word	0x00000018
        /*0194*/ 	.short	0x0100
        /*0196*/ 	.byte	0x08
	.zero		1


	//   ....[7]....
        /*0198*/ 	.word	0x00000650
        /*019c*/ 	.word	0x000000ff
        /*01a0*/ 	.word	0x00000080
        /*01a4*/ 	.short	0x0100
        /*01a6*/ 	.byte	0x08
	.zero		1


	//   ....[8]....
        /*01a8*/ 	.word	0x00000660
        /*01ac*/ 	.word	0x000000ff
        /*01b0*/ 	.word	0x00000020
        /*01b4*/ 	.short	0x0100
        /*01b6*/ 	.byte	0x08
	.zero		1


	//   ....[9]....
        /*01b8*/ 	.word	0x00000670
        /*01bc*/ 	.word	0x000000ff
        /*01c0*/ 	.word	0x00000088
        /*01c4*/ 	.short	0x0100
        /*01c6*/ 	.byte	0x08
	.zero		1


	//   ....[10]....
        /*01c8*/ 	.word	0x00000680
        /*01cc*/ 	.word	0x000000ff
        /*01d0*/ 	.word	0x00000028
        /*01d4*/ 	.short	0x0100
        /*01d6*/ 	.byte	0x08
	.zero		1


	//   ....[11]....
        /*01d8*/ 	.word	0x00000690
        /*01dc*/ 	.word	0x000000ff
        /*01e0*/ 	.word	0x00000090
        /*01e4*/ 	.short	0x0100
        /*01e6*/ 	.byte	0x08
	.zero		1


	//   ....[12]....
        /*01e8*/ 	.word	0x000006a0
        /*01ec*/ 	.word	0x000000ff
        /*01f0*/ 	.word	0x00000030
        /*01f4*/ 	.short	0x0100
        /*01f6*/ 	.byte	0x08
	.zero		1


	//   ....[13]....
        /*01f8*/ 	.word	0x000006b0
        /*01fc*/ 	.word	0x000000ff
        /*0200*/ 	.word	0x00000098
        /*0204*/ 	.short	0x0100
        /*0206*/ 	.byte	0x08
	.zero		1


	//   ....[14]....
        /*0208*/ 	.word	0x000006c0
        /*020c*/ 	.word	0x000000ff
        /*0210*/ 	.word	0x00000038
        /*0214*/ 	.short	0x0100
        /*0216*/ 	.byte	0x08
	.zero		1


	//   ....[15]....
        /*0218*/ 	.word	0x000006d0
        /*021c*/ 	.word	0x000000ff
        /*0220*/ 	.word	0x000000a0
        /*0224*/ 	.short	0x0100
        /*0226*/ 	.byte	0x08
	.zero		1


	//   ....[16]....
        /*0228*/ 	.word	0x000006e0
        /*022c*/ 	.word	0x000000ff
        /*0230*/ 	.word	0x00000040
        /*0234*/ 	.short	0x0100
        /*0236*/ 	.byte	0x08
	.zero		1


	//   ....[17]....
        /*0238*/ 	.word	0x000006f0
        /*023c*/ 	.word	0x000000ff
        /*0240*/ 	.word	0x000000a8
        /*0244*/ 	.short	0x0100
        /*0246*/ 	.byte	0x08
	.zero		1


	//   ....[18]....
        /*0248*/ 	.word	0x00000700
        /*024c*/ 	.word	0x000000ff
        /*0250*/ 	.word	0x00000048
        /*0254*/ 	.short	0x0100
        /*0256*/ 	.byte	0x08
	.zero		1


	//   ....[19]....
        /*0258*/ 	.word	0x00000710
        /*025c*/ 	.word	0x000000ff
        /*0260*/ 	.word	0x000000b0
        /*0264*/ 	.short	0x0100
        /*0266*/ 	.byte	0x08
	.zero		1


	//   ....[20]....
        /*0268*/ 	.word	0x00000720
        /*026c*/ 	.word	0x000000ff
        /*0270*/ 	.word	0x00000050
        /*0274*/ 	.short	0x0100
        /*0276*/ 	.byte	0x08
	.zero		1


	//   ....[21]....
        /*0278*/ 	.word	0x00000730
        /*027c*/ 	.word	0x000000ff
        /*0280*/ 	.word	0x000000b8
        /*0284*/ 	.short	0x0100
        /*0286*/ 	.byte	0x08
	.zero		1


	//   ....[22]....
        /*0288*/ 	.word	0x00000740
        /*028c*/ 	.word	0x000000ff
        /*0290*/ 	.word	0x00000058
        /*0294*/ 	.short	0x0100
        /*0296*/ 	.byte	0x08
	.zero		1


	//   ....[23]....
        /*0298*/ 	.word	0x00000750
        /*029c*/ 	.word	0x000000ff
        /*02a0*/ 	.word	0x000000c0
        /*02a4*/ 	.short	0x0100
        /*02a6*/ 	.byte	0x08
	.zero		1


	//   ....[24]....
        /*02a8*/ 	.word	0x00000760
        /*02ac*/ 	.word	0x000000ff
        /*02b0*/ 	.word	0x00000060
        /*02b4*/ 	.short	0x0100
        /*02b6*/ 	.byte	0x08
	.zero		1


	//   ....[25]....
        /*02b8*/ 	.word	0x00000770
        /*02bc*/ 	.word	0x000000ff
        /*02c0*/ 	.word	0x000000c8
        /*02c4*/ 	.short	0x0100
        /*02c6*/ 	.byte	0x08
	.zero		1


	//   ....[26]....
        /*02c8*/ 	.word	0x000008a0
        /*02cc*/ 	.word	0x000000ff
        /*02d0*/ 	.word	0x000000d0
        /*02d4*/ 	.short	0x0100
        /*02d6*/ 	.byte	0x09
	.zero		1


	//   ....[27]....
        /*02d8*/ 	.word	0x000008b0
        /*02dc*/ 	.word	0x000000ff
        /*02e0*/ 	.word	0x000000f0
        /*02e4*/ 	.short	0x0100
        /*02e6*/ 	.byte	0x09
	.zero		1


	//   ....[28]....
        /*02e8*/ 	.word	0x000008c0
        /*02ec*/ 	.word	0x000000ff
        /*02f0*/ 	.word	0x000000d8
        /*02f4*/ 	.short	0x0100
        /*02f6*/ 	.byte	0x09
	.zero		1


	//   ....[29]....
        /*02f8*/ 	.word	0x000008d0
        /*02fc*/ 	.word	0x000000ff
        /*0300*/ 	.word	0x000000f8
        /*0304*/ 	.short	0x0100
        /*0306*/ 	.byte	0x09
	.zero		1


	//   ....[30]....
        /*0308*/ 	.word	0x000008e0
        /*030c*/ 	.word	0x000000ff
        /*0310*/ 	.word	0x000000e0
        /*0314*/ 	.short	0x0100
        /*0316*/ 	.byte	0x09
	.zero		1


	//   ....[31]....
        /*0318*/ 	.word	0x000008f0
        /*031c*/ 	.word	0x000000ff
        /*0320*/ 	.word	0x00000100
        /*0324*/ 	.short	0x0100
        /*0326*/ 	.byte	0x09
	.zero		1


	//   ....[32]....
        /*0328*/ 	.word	0x00000900
        /*032c*/ 	.word	0x000000ff
        /*0330*/ 	.word	0x000000e8
        /*0334*/ 	.short	0x0100
        /*0336*/ 	.byte	0x09
	.zero		1


	//   ....[33]....
        /*0338*/ 	.word	0x00000910
        /*033c*/ 	.word	0x000000ff
        /*0340*/ 	.word	0x00000108
        /*0344*/ 	.short	0x0100
        /*0346*/ 	.byte	0x09
	.zero		1


	//   ....[34]....
        /*0348*/ 	.word	0x000009f0
        /*034c*/ 	.word	0x000000ff
        /*0350*/ 	.word	0x00000110
        /*0354*/ 	.short	0x0100
        /*0356*/ 	.byte	0x08
	.zero		1


	//   ....[35]....
        /*0358*/ 	.word	0x00000a00
        /*035c*/ 	.word	0x000000ff
        /*0360*/ 	.word	0x00000118
        /*0364*/ 	.short	0x0100
        /*0366*/ 	.byte	0x08
	.zero		1


	//   ....[36]....
        /*0368*/ 	.word	0x00000b30
        /*036c*/ 	.word	0x000000ff
        /*0370*/ 	.word	0x00000120
        /*0374*/ 	.short	0x0100
        /*0376*/ 	.byte	0x08
	.zero		1


	//   ....[37]....
        /*0378*/ 	.word	0x00000b40
        /*037c*/ 	.word	0x000000ff
        /*0380*/ 	.word	0x00000130
        /*0384*/ 	.short	0x0100
        /*0386*/ 	.byte	0x08
	.zero		1


	//   ....[38]....
        /*0388*/ 	.word	0x00000b50
        /*038c*/ 	.word	0x000000ff
        /*0390*/ 	.word	0x00000128
        /*0394*/ 	.short	0x0100
        /*0396*/ 	.byte	0x08
	.zero		1


	//   ....[39]....
        /*0398*/ 	.word	0x00000b60
        /*039c*/ 	.word	0x000000ff
        /*03a0*/ 	.word	0x00000138
        /*03a4*/ 	.short	0x0100
        /*03a6*/ 	.byte	0x08
	.zero		1


	//   ....[40]....
        /*03a8*/ 	.word	0x00000c80
        /*03ac*/ 	.word	0x000000ff
        /*03b0*/ 	.word	0x00000140
        /*03b4*/ 	.short	0x0100
        /*03b6*/ 	.byte	0x09
	.zero		1


	//   ....[41]....
        /*03b8*/ 	.word	0x00000c90
        /*03bc*/ 	.word	0x000000ff
        /*03c0*/ 	.word	0x00000160
        /*03c4*/ 	.short	0x0100
        /*03c6*/ 	.byte	0x09
	.zero		1


	//   ....[42]....
        /*03c8*/ 	.word	0x00000ca0
        /*03cc*/ 	.word	0x000000ff
        /*03d0*/ 	.word	0x00000148
        /*03d4*/ 	.short	0x0100
        /*03d6*/ 	.byte	0x09
	.zero		1


	//   ....[43]....
        /*03d8*/ 	.word	0x00000cb0
        /*03dc*/ 	.word	0x000000ff
        /*03e0*/ 	.word	0x00000168
        /*03e4*/ 	.short	0x0100
        /*03e6*/ 	.byte	0x09
	.zero		1


	//   ....[44]....
        /*03e8*/ 	.word	0x00000cc0
        /*03ec*/ 	.word	0x000000ff
        /*03f0*/ 	.word	0x00000150
        /*03f4*/ 	.short	0x0100
        /*03f6*/ 	.byte	0x09
	.zero		1


	//   ....[45]....
        /*03f8*/ 	.word	0x00000cd0
        /*03fc*/ 	.word	0x000000ff
        /*0400*/ 	.word	0x00000170
        /*0404*/ 	.short	0x0100
        /*0406*/ 	.byte	0x09
	.zero		1


	//   ....[46]....
        /*0408*/ 	.word	0x00000ce0
        /*040c*/ 	.word	0x000000ff
        /*0410*/ 	.word	0x00000158
        /*0414*/ 	.short	0x0100
        /*0416*/ 	.byte	0x09
	.zero		1


	//   ....[47]....
        /*0418*/ 	.word	0x00000cf0
        /*041c*/ 	.word	0x000000ff
        /*0420*/ 	.word	0x00000178
        /*0424*/ 	.short	0x0100
        /*0426*/ 	.byte	0x09
	.zero		1


	//   ....[48]....
        /*0428*/ 	.word	0x00000de0
        /*042c*/ 	.word	0x000000ff
        /*0430*/ 	.word	0x00000180
        /*0434*/ 	.short	0x0100
        /*0436*/ 	.byte	0x08
	.zero		1


	//   ....[49]....
        /*0438*/ 	.word	0x00000df0
        /*043c*/ 	.word	0x000000ff
        /*0440*/ 	.word	0x00000190
        /*0444*/ 	.short	0x0100
        /*0446*/ 	.byte	0x08
	.zero		1


	//   ....[50]....
        /*0448*/ 	.word	0x00000e00
        /*044c*/ 	.word	0x000000ff
        /*0450*/ 	.word	0x00000188
        /*0454*/ 	.short	0x0100
        /*0456*/ 	.byte	0x08
	.zero		1


	//   ....[51]....
        /*0458*/ 	.word	0x00000e10
        /*045c*/ 	.word	0x000000ff
        /*0460*/ 	.word	0x00000198
        /*0464*/ 	.short	0x0100
        /*0466*/ 	.byte	0x08
	.zero		1


	//   ....[52]....
        /*0468*/ 	.word	0x00000f00
        /*046c*/ 	.word	0x000000ff
        /*0470*/ 	.word	0x000001a0
        /*0474*/ 	.short	0x0100
        /*0476*/ 	.byte	0x07
	.zero		1


	//   ....[53]....
        /*0478*/ 	.word	0x000018f0
        /*047c*/ 	.word	0x00000003
        /*0480*/ 	.word	0x00000190
        /*0484*/ 	.short	0x010a
        /*0486*/ 	.byte	0xff
	.zero		1


	//   ....[54]....
        /*0488*/ 	.word	0x00001920
        /*048c*/ 	.word	0x00000003
        /*0490*/ 	.word	0x00000180
        /*0494*/ 	.short	0x0101
        /*0496*/ 	.byte	0xff
	.zero		1


	//   ....[55]....
        /*0498*/ 	.word	0x00001a20
        /*049c*/ 	.word	0x000000ff
        /*04a0*/ 	.word	0x00000068
        /*04a4*/ 	.short	0x010a
        /*04a6*/ 	.byte	0x08
	.zero		1


	//   ....[56]....
        /*04a8*/ 	.word	0x00001ae0
        /*04ac*/ 	.word	0x000000ff
        /*04b0*/ 	.word	0x00000068
        /*04b4*/ 	.short	0x010a
        /*04b6*/ 	.byte	0x21
	.zero		1


	//   ....[57]....
        /*04b8*/ 	.word	0x00001ca0
        /*04bc*/ 	.word	0x000000ff
        /*04c0*/ 	.word	0x00000068
        /*04c4*/ 	.short	0x010a
        /*04c6*/ 	.byte	0x08
	.zero		1


	//   ....[58]....
        /*04c8*/ 	.word	0x00001da0
        /*04cc*/ 	.word	0x000000ff
        /*04d0*/ 	.word	0x00000118
        /*04d4*/ 	.short	0x0101
        /*04d6*/ 	.byte	0x06
	.zero		1


	//   ....[59]....
        /*04d8*/ 	.word	0x00001db0
        /*04dc*/ 	.word	0x000000ff
        /*04e0*/ 	.word	0x00000068
        /*04e4*/ 	.short	0x010a
        /*04e6*/ 	.byte	0x08
	.zero		1


	//   ....[60]....
        /*04e8*/ 	.word	0x00001e30
        /*04ec*/ 	.word	0x000000ff
        /*04f0*/ 	.word	0x00000068
        /*04f4*/ 	.short	0x010a
        /*04f6*/ 	.byte	0x11
	.zero		1


	//   ....[61]....
        /*04f8*/ 	.word	0x00001fc0
        /*04fc*/ 	.word	0x000000ff
        /*0500*/ 	.word	0x00000068
        /*0504*/ 	.short	0x010a
        /*0506*/ 	.byte	0x08
	.zero		1


	//   ....[62]....
        /*0508*/ 	.word	0x00002100
        /*050c*/ 	.word	0x00000002
        /*0510*/ 	.word	0x00000120
        /*0514*/ 	.short	0x010a
        /*0516*/ 	.byte	0xff
	.zero		1


	//   ....[63]....
        /*0518*/ 	.word	0x000021c0
        /*051c*/ 	.word	0x00000002
        /*0520*/ 	.word	0x00000000
        /*0524*/ 	.short	0x0101
        /*0526*/ 	.byte	0xff
	.zero		1


	//   ....[64]....
        /*0528*/ 	.word	0x00002720
        /*052c*/ 	.word	0x000000ff
        /*0530*/ 	.word	0x00000000
        /*0534*/ 	.short	0x010a
        /*0536*/ 	.byte	0x04
	.zero		1


	//   ....[65]....
        /*0538*/ 	.word	0x000027b0
        /*053c*/ 	.word	0x000000ff
        /*0540*/ 	.word	0x00000000
        /*0544*/ 	.short	0x010a
        /*0546*/ 	.byte	0x04
	.zero		1


	//   ....[66]....
        /*0548*/ 	.word	0x00002840
        /*054c*/ 	.word	0x000000ff
        /*0550*/ 	.word	0x00000000
        /*0554*/ 	.short	0x010a
        /*0556*/ 	.byte	0x04
	.zero		1


	//   ....[67]....
        /*0558*/ 	.word	0x000028d0
        /*055c*/ 	.word	0x000000ff
        /*0560*/ 	.word	0x00000000
        /*0564*/ 	.short	0x010a
        /*0566*/ 	.byte	0x04
	.zero		1


	//   ....[68]....
        /*0568*/ 	.word	0x00002960
        /*056c*/ 	.word	0x000000ff
        /*0570*/ 	.word	0x00000000
        /*0574*/ 	.short	0x010a
        /*0576*/ 	.byte	0x04
	.zero		1


	//   ....[69]....
        /*0578*/ 	.word	0x000029f0
        /*057c*/ 	.word	0x000000ff
        /*0580*/ 	.word	0x00000000
        /*0584*/ 	.short	0x010a
        /*0586*/ 	.byte	0x04
	.zero		1


	//   ....[70]....
        /*0588*/ 	.word	0x00002a80
        /*058c*/ 	.word	0x000000ff
        /*0590*/ 	.word	0x00000000
        /*0594*/ 	.short	0x010a
        /*0596*/ 	.byte	0x04
	.zero		1


	//   ....[71]....
        /*0598*/ 	.word	0x00002b10
        /*059c*/ 	.word	0x000000ff
        /*05a0*/ 	.word	0x00000000
        /*05a4*/ 	.short	0x010a
        /*05a6*/ 	.byte	0x04
	.zero		1


	//   ....[72]....
        /*05a8*/ 	.word	0x00002ba0
        /*05ac*/ 	.word	0x000000ff
        /*05b0*/ 	.word	0x00000000
        /*05b4*/ 	.short	0x010a
        /*05b6*/ 	.byte	0x04
	.zero		1


	//   ....[73]....
        /*05b8*/ 	.word	0x00002c30
        /*05bc*/ 	.word	0x000000ff
        /*05c0*/ 	.word	0x00000000
        /*05c4*/ 	.short	0x010a
        /*05c6*/ 	.byte	0x04
	.zero		1


	//   ....[74]....
        /*05c8*/ 	.word	0x00002cc0
        /*05cc*/ 	.word	0x000000ff
        /*05d0*/ 	.word	0x00000000
        /*05d4*/ 	.short	0x010a
        /*05d6*/ 	.byte	0x04
	.zero		1


	//   ....[75]....
        /*05d8*/ 	.word	0x00002d50
        /*05dc*/ 	.word	0x000000ff
        /*05e0*/ 	.word	0x00000000
        /*05e4*/ 	.short	0x010a
        /*05e6*/ 	.byte	0x04
	.zero		1


	//   ....[76]....
        /*05e8*/ 	.word	0x00002df0
        /*05ec*/ 	.word	0x00000000
        /*05f0*/ 	.word	0x00000000
        /*05f4*/ 	.short	0x010a
        /*05f6*/ 	.byte	0xff
	.zero		1


	//   ....[77]....
        /*05f8*/ 	.word	0x00002f20
        /*05fc*/ 	.word	0x00000000
        /*0600*/ 	.word	0x00000180
        /*0604*/ 	.short	0x010a
        /*0606*/ 	.byte	0xff
	.zero		1


	//   ....[78]....
        /*0608*/ 	.word	0x00002f90
        /*060c*/ 	.word	0x00000004
        /*0610*/ 	.word	0x00000000
        /*0614*/ 	.short	0x0101
        /*0616*/ 	.byte	0xff
	.zero		1


	//   ....[79]....
        /*0618*/ 	.word	0x00002fb0
        /*061c*/ 	.word	0x000000ff
        /*0620*/ 	.word	0x00000130
        /*0624*/ 	.short	0x010a
        /*0626*/ 	.byte	0x05
	.zero		1


	//   ....[80]....
        /*0628*/ 	.word	0x000030d0
        /*062c*/ 	.word	0x00000000
        /*0630*/ 	.word	0x00000120
        /*0634*/ 	.short	0x010a
        /*0636*/ 	.byte	0xff
	.zero		1


	//   ....[81]....
        /*0638*/ 	.word	0x000031d0
        /*063c*/ 	.word	0x00000000
        /*0640*/ 	.word	0x00000000
        /*0644*/ 	.short	0x0101
        /*0646*/ 	.byte	0xff
	.zero		1


	//   ....[82]....
        /*0648*/ 	.word	0x00003260
        /*064c*/ 	.word	0x000000ff
        /*0650*/ 	.word	0x00000130
        /*0654*/ 	.short	0x0106
        /*0656*/ 	.byte	0x05
	.zero		1


	//   ....[83]....
        /*0658*/ 	.word	0x00003280
        /*065c*/ 	.word	0x000000ff
        /*0660*/ 	.word	0x00000130
        /*0664*/ 	.short	0x010a
        /*0666*/ 	.byte	0x05
	.zero		1


	//   ....[84]....
        /*0668*/ 	.word	0x00003310
        /*066c*/ 	.word	0x000000ff
        /*0670*/ 	.word	0x00000130
        /*0674*/ 	.short	0x0106
        /*0676*/ 	.byte	0x04
	.zero		1


	//   ....[85]....
        /*0678*/ 	.word	0x00003350
        /*067c*/ 	.word	0x00000000
        /*0680*/ 	.word	0x00000130
        /*0684*/ 	.short	0x010a
        /*0686*/ 	.byte	0xff
	.zero		1


	//   ....[86]....
        /*0688*/ 	.word	0x00003590
        /*068c*/ 	.word	0x000000ff
        /*0690*/ 	.word	0x00000008
        /*0694*/ 	.short	0x010a
        /*0696*/ 	.byte	0x06
	.zero		1


	//   ....[87]....
        /*0698*/ 	.word	0x000035b0
        /*069c*/ 	.word	0x000000ff
        /*06a0*/ 	.word	0x00000008
        /*06a4*/ 	.short	0x010a
        /*06a6*/ 	.byte	0x06
	.zero		1


	//   ....[88]....
        /*06a8*/ 	.word	0x00003740
        /*06ac*/ 	.word	0x000000ff
        /*06b0*/ 	.word	0x00000008
        /*06b4*/ 	.short	0x010a
        /*06b6*/ 	.byte	0x06
	.zero		1


	//   ....[89]....
        /*06b8*/ 	.word	0x00003760
        /*06bc*/ 	.word	0x000000ff
        /*06c0*/ 	.word	0x00000008
        /*06c4*/ 	.short	0x010a
        /*06c6*/ 	.byte	0x06
	.zero		1


	//   ....[90]....
        /*06c8*/ 	.word	0x00003820
        /*06cc*/ 	.word	0x000000ff
        /*06d0*/ 	.word	0x00000000
        /*06d4*/ 	.short	0x0101
        /*06d6*/ 	.byte	0x07
	.zero		1


	//   ....[91]....
        /*06d8*/ 	.word	0x00003b60
        /*06dc*/ 	.word	0x00000000
        /*06e0*/ 	.word	0x00000120
        /*06e4*/ 	.short	0x010a
        /*06e6*/ 	.byte	0xff
	.zero		1


	//   ....[92]....
        /*06e8*/ 	.word	0x00003c20
        /*06ec*/ 	.word	0x00000000
        /*06f0*/ 	.word	0x00000000
        /*06f4*/ 	.short	0x0101
        /*06f6*/ 	.byte	0xff
	.zero		1


	//   ....[93]....
        /*06f8*/ 	.word	0x00003ce0
        /*06fc*/ 	.word	0x000000ff
        /*0700*/ 	.word	0x00000000
        /*0704*/ 	.short	0x010a
        /*0706*/ 	.byte	0x08
	.zero		1


	//   ....[94]....
        /*0708*/ 	.word	0x00003cf0
        /*070c*/ 	.word	0x000000ff
        /*0710*/ 	.word	0x00000160
        /*0714*/ 	.short	0x010a
        /*0716*/ 	.byte	0x09
	.zero		1


	//   ....[95]....
        /*0718*/ 	.word	0x00003da0
        /*071c*/ 	.word	0x000000ff
        /*0720*/ 	.word	0x00000000
        /*0724*/ 	.short	0x010a
        /*0726*/ 	.byte	0x08
	.zero		1


	//   ....[96]....
        /*0728*/ 	.word	0x00003ed0
        /*072c*/ 	.word	0x000000ff
        /*0730*/ 	.word	0x00000000
        /*0734*/ 	.short	0x010a
        /*0736*/ 	.byte	0x1e
	.zero		1


	//   ....[97]....
        /*0738*/ 	.word	0x000041d0
        /*073c*/ 	.word	0x000000ff
        /*0740*/ 	.word	0x00000000
        /*0744*/ 	.short	0x010a
        /*0746*/ 	.byte	0x08
	.zero		1


	//   ....[98]....
        /*0748*/ 	.word	0x00004260
        /*074c*/ 	.word	0x000000ff
        /*0750*/ 	.word	0x00000000
        /*0754*/ 	.short	0x010a
        /*0756*/ 	.byte	0x08
	.zero		1


	//   ....[99]....
        /*0758*/ 	.word	0x000042f0
        /*075c*/ 	.word	0x000000ff
        /*0760*/ 	.word	0x00000000
        /*0764*/ 	.short	0x010a
        /*0766*/ 	.byte	0x08
	.zero		1


	//   ....[100]....
        /*0768*/ 	.word	0x00004390
        /*076c*/ 	.word	0x00000000
        /*0770*/ 	.word	0x00000000
        /*0774*/ 	.short	0x010a
        /*0776*/ 	.byte	0xff
	.zero		1


	//   ....[101]....
        /*0778*/ 	.word	0x000043d0
        /*077c*/ 	.word	0x00000000
        /*0780*/ 	.word	0x00000000
        /*0784*/ 	.short	0x010a
        /*0786*/ 	.byte	0xff
	.zero		1


	//   ....[102]....
        /*0788*/ 	.word	0x00004440
        /*078c*/ 	.word	0x000000ff
        /*0790*/ 	.word	0x00000000
        /*0794*/ 	.short	0x0101
        /*0796*/ 	.byte	0x05
	.zero		1


	//   ....[103]....
        /*0798*/ 	.word	0x00004480
        /*079c*/ 	.word	0x000000ff
        /*07a0*/ 	.word	0x000001a0
        /*07a4*/ 	.short	0x010a
        /*07a6*/ 	.byte	0x07
	.zero		1


	//   ....[104]....
        /*07a8*/ 	.word	0x000044d0
        /*07ac*/ 	.word	0x000000ff
        /*07b0*/ 	.word	0x00000000
        /*07b4*/ 	.short	0x0101
        /*07b6*/ 	.byte	0x05
	.zero		1


	//   ....[105]....
        /*07b8*/ 	.word	0x00004920
        /*07bc*/ 	.word	0x00000000
        /*07c0*/ 	.word	0x00000120
        /*07c4*/ 	.short	0x010a
        /*07c6*/ 	.byte	0xff
	.zero		1


	//   ....[106]....
        /*07c8*/ 	.word	0x000049e0
        /*07cc*/ 	.word	0x00000000
        /*07d0*/ 	.word	0x00000000
        /*07d4*/ 	.short	0x0101
        /*07d6*/ 	.byte	0xff
	.zero		1


	//   ....[107]....
        /*07d8*/ 	.word	0x00004d00
        /*07dc*/ 	.word	0x000000ff
        /*07e0*/ 	.word	0x00000118
        /*07e4*/ 	.short	0x010a
        /*07e6*/ 	.byte	0x07
	.zero		1


	//   ....[108]....
        /*07e8*/ 	.word	0x00004ef0
        /*07ec*/ 	.word	0x000000ff
        /*07f0*/ 	.word	0x000000f0
        /*07f4*/ 	.short	0x010a
        /*07f6*/ 	.byte	0x07
	.zero		1


	//   ....[109]....
        /*07f8*/ 	.word	0x000050e0
        /*07fc*/ 	.word	0x000000ff
        /*0800*/ 	.word	0x000000d0
        /*0804*/ 	.short	0x010b
        /*0806*/ 	.byte	0x07
	.zero		1


	//   ....[110]....
        /*0808*/ 	.word	0x000050f0
        /*080c*/ 	.word	0x000000ff
        /*0810*/ 	.word	0x00000000
        /*0814*/ 	.short	0x0101
        /*0816*/ 	.byte	0x0e
	.zero		1


	//   ....[111]....
        /*0818*/ 	.word	0x00005110
        /*081c*/ 	.word	0x000000ff
        /*0820*/ 	.word	0x000000f8
        /*0824*/ 	.short	0x010a
        /*0826*/ 	.byte	0x07
	.zero		1


	//   ....[112]....
        /*0828*/ 	.word	0x000052c0
        /*082c*/ 	.word	0x000000ff
        /*0830*/ 	.word	0x000000d8
        /*0834*/ 	.short	0x010b
        /*0836*/ 	.byte	0x07
	.zero		1


	//   ....[113]....
        /*0838*/ 	.word	0x000052d0
        /*083c*/ 	.word	0x000000ff
        /*0840*/ 	.word	0x00000000
        /*0844*/ 	.short	0x0101
        /*0846*/ 	.byte	0x0e
	.zero		1


	//   ....[114]....
        /*0848*/ 	.word	0x000052e0
        /*084c*/ 	.word	0x000000ff
        /*0850*/ 	.word	0x00000100
        /*0854*/ 	.short	0x010a
        /*0856*/ 	.byte	0x07
	.zero		1


	//   ....[115]....
        /*0858*/ 	.word	0x00005510
        /*085c*/ 	.word	0x000000ff
        /*0860*/ 	.word	0x000000e0
        /*0864*/ 	.short	0x010b
        /*0866*/ 	.byte	0x07
	.zero		1


	//   ....[116]....
        /*0868*/ 	.word	0x00005580
        /*086c*/ 	.word	0x000000ff
        /*0870*/ 	.word	0x00000000
        /*0874*/ 	.short	0x0101
        /*0876*/ 	.byte	0x0e
	.zero		1


	//   ....[117]....
        /*0878*/ 	.word	0x000055c0
        /*087c*/ 	.word	0x000000ff
        /*0880*/ 	.word	0x00000108
        /*0884*/ 	.short	0x010a
        /*0886*/ 	.byte	0x07
	.zero		1


	//   ....[118]....
        /*0888*/ 	.word	0x000057f0
        /*088c*/ 	.word	0x000000ff
        /*0890*/ 	.word	0x000000e8
        /*0894*/ 	.short	0x010b
        /*0896*/ 	.byte	0x07
	.zero		1


	//   ....[119]....
        /*0898*/ 	.word	0x00005810
        /*089c*/ 	.word	0x000000ff
        /*08a0*/ 	.word	0x00000000
        /*08a4*/ 	.short	0x0101
        /*08a6*/ 	.byte	0x0d
	.zero		1


	//   ....[120]....
        /*08a8*/ 	.word	0x00005840
        /*08ac*/ 	.word	0x000000ff
        /*08b0*/ 	.word	0x000000f0
        /*08b4*/ 	.short	0x010a
        /*08b6*/ 	.byte	0x07
	.zero		1


	//   ....[121]....
        /*08b8*/ 	.word	0x00005860
        /*08bc*/ 	.word	0x000000ff
        /*08c0*/ 	.word	0x000000f8
        /*08c4*/ 	.short	0x010a
        /*08c6*/ 	.byte	0x07
	.zero		1


	//   ....[122]....
        /*08c8*/ 	.word	0x00005880
        /*08cc*/ 	.word	0x000000ff
        /*08d0*/ 	.word	0x00000100
        /*08d4*/ 	.short	0x010a
        /*08d6*/ 	.byte	0x07
	.zero		1


	//   ....[123]....
        /*08d8*/ 	.word	0x000058c0
        /*08dc*/ 	.word	0x00000000
        /*08e0*/ 	.word	0x00000108
        /*08e4*/ 	.short	0x010a
        /*08e6*/ 	.byte	0xff
	.zero		1


	//   ....[124]....
        /*08e8*/ 	.word	0x00005c20
        /*08ec*/ 	.word	0x00000000
        /*08f0*/ 	.word	0x00000120
        /*08f4*/ 	.short	0x010a
        /*08f6*/ 	.byte	0xff
	.zero		1


	//   ....[125]....
        /*08f8*/ 	.word	0x00005d30
        /*08fc*/ 	.word	0x00000000
        /*0900*/ 	.word	0x00000000
        /*0904*/ 	.short	0x0101
        /*0906*/ 	.byte	0xff
	.zero		1


	//   ....[126]....
        /*0908*/ 	.word	0x000066a0
        /*090c*/ 	.word	0x000000ff
        /*0910*/ 	.word	0x000000d0
        /*0914*/ 	.short	0x010a
        /*0916*/ 	.byte	0x2c
	.zero		1


	//   ....[127]....
        /*0918*/ 	.word	0x00006780
        /*091c*/ 	.word	0x0000004e
        /*0920*/ 	.word	0x00000140
        /*0924*/ 	.short	0x010a
        /*0926*/ 	.byte	0xff
	.zero		1


	//   ....[128]....
        /*0928*/ 	.word	0x000068f0
        /*092c*/ 	.word	0x000000ff
        /*0930*/ 	.word	0x000000d0
        /*0934*/ 	.short	0x010a
        /*0936*/ 	.byte	0x2c
	.zero		1


	//   ....[129]....
        /*0938*/ 	.word	0x000069c0
        /*093c*/ 	.word	0x0000004e
        /*0940*/ 	.word	0x00000140
        /*0944*/ 	.short	0x010a
        /*0946*/ 	.byte	0xff
	.zero		1


	//   ....[130]....
        /*0948*/ 	.word	0x00007170
        /*094c*/ 	.word	0x00000000
        /*0950*/ 	.word	0x00000000
        /*0954*/ 	.short	0x0101
        /*0956*/ 	.byte	0xff
	.zero		1


	//   ....[131]....
        /*0958*/ 	.word	0x00007180
        /*095c*/ 	.word	0x00000003
        /*0960*/ 	.word	0x000000d0
        /*0964*/ 	.short	0x010a
        /*0966*/ 	.byte	0xff
	.zero		1


	//   ....[132]....
        /*0968*/ 	.word	0x00007240
        /*096c*/ 	.word	0x00000003
        /*0970*/ 	.word	0x000000d0
        /*0974*/ 	.short	0x010a
        /*0976*/ 	.byte	0xff
	.zero		1


	//   ....[133]....
        /*0978*/ 	.word	0x00007a30
        /*097c*/ 	.word	0x00000056
        /*0980*/ 	.word	0x00000000
        /*0984*/ 	.short	0x0101
        /*0986*/ 	.byte	0xff
	.zero		1


	//   ....[134]....
        /*0988*/ 	.word	0x00007a50
        /*098c*/ 	.word	0x00000057
        /*0990*/ 	.word	0x000000d0
        /*0994*/ 	.short	0x010a
        /*0996*/ 	.byte	0xff
	.zero		1


	//   ....[135]....
        /*0998*/ 	.word	0x00007b00
        /*099c*/ 	.word	0x00000057
        /*09a0*/ 	.word	0x000000d0
        /*09a4*/ 	.short	0x010a
        /*09a6*/ 	.byte	0xff
	.zero		1


	//   ....[136]....
        /*09a8*/ 	.word	0x000082f0
        /*09ac*/ 	.word	0x00000056
        /*09b0*/ 	.word	0x00000000
        /*09b4*/ 	.short	0x0101
        /*09b6*/ 	.byte	0xff
	.zero		1


	//   ....[137]....
        /*09b8*/ 	.word	0x00008310
        /*09bc*/ 	.word	0x0000005c
        /*09c0*/ 	.word	0x000000d0
        /*09c4*/ 	.short	0x010a
        /*09c6*/ 	.byte	0xff
	.zero		1


	//   ....[138]....
        /*09c8*/ 	.word	0x000083c0
        /*09cc*/ 	.word	0x0000005c
        /*09d0*/ 	.word	0x000000d0
        /*09d4*/ 	.short	0x010a
        /*09d6*/ 	.byte	0xff
	.zero		1


	//   ....[139]....
        /*09d8*/ 	.word	0x000086d0
        /*09dc*/ 	.word	0x0000004e
        /*09e0*/ 	.word	0x00000000
        /*09e4*/ 	.short	0x0101
        /*09e6*/ 	.byte	0xff
	.zero		1


	//   ....[140]....
        /*09e8*/ 	.word	0x00008c00
        /*09ec*/ 	.word	0x00000002
        /*09f0*/ 	.word	0x00000000
        /*09f4*/ 	.short	0x0101
        /*09f6*/ 	.byte	0xff
	.zero		1


	//   ....[141]....
        /*09f8*/ 	.word	0x00008e70
        /*09fc*/ 	.word	0x000000ff
        /*0a00*/ 	.word	0x00000000
        /*0a04*/ 	.short	0x0101
        /*0a06*/ 	.byte	0x04
	.zero		1


	//   ....[142]....
        /*0a08*/ 	.word	0x00008e90
        /*0a0c*/ 	.word	0x00000003
        /*0a10*/ 	.word	0x00000190
        /*0a14*/ 	.short	0x010a
        /*0a16*/ 	.byte	0xff
	.zero		1


	//   ....[143]....
        /*0a18*/ 	.word	0x00008ef0
        /*0a1c*/ 	.word	0x00000002
        /*0a20*/ 	.word	0x00000068
        /*0a24*/ 	.short	0x010a
        /*0a26*/ 	.byte	0xff
	.zero		1


	//   ....[144]....
        /*0a28*/ 	.word	0x00008f50
        /*0a2c*/ 	.word	0x00000002
        /*0a30*/ 	.word	0x00000068
        /*0a34*/ 	.short	0x010a
        /*0a36*/ 	.byte	0xff
	.zero		1


	//   ....[145]....
        /*0a38*/ 	.word	0x00008fa0
        /*0a3c*/ 	.word	0x00000002
        /*0a40*/ 	.word	0x00000120
        /*0a44*/ 	.short	0x010a
        /*0a46*/ 	.byte	0xff
	.zero		1


	//   ....[146]....
        /*0a48*/ 	.word	0x00009000
        /*0a4c*/ 	.word	0x00000000
        /*0a50*/ 	.word	0x00000000
        /*0a54*/ 	.short	0x010a
        /*0a56*/ 	.byte	0xff
	.zero		1


	//   ....[147]....
        /*0a58*/ 	.word	0x00009060
        /*0a5c*/ 	.word	0x00000000
        /*0a60*/ 	.word	0x00000000
        /*0a64*/ 	.short	0x010a
        /*0a66*/ 	.byte	0xff
	.zero		1


	//   ....[148]....
        /*0a68*/ 	.word	0x000090c0
        /*0a6c*/ 	.word	0x00000000
        /*0a70*/ 	.word	0x00000000
        /*0a74*/ 	.short	0x010a
        /*0a76*/ 	.byte	0xff
	.zero		1


	//   ....[149]....
        /*0a78*/ 	.word	0x00009120
        /*0a7c*/ 	.word	0x00000000
        /*0a80*/ 	.word	0x00000000
        /*0a84*/ 	.short	0x010a
        /*0a86*/ 	.byte	0xff
	.zero		1


	//   ....[150]....
        /*0a88*/ 	.word	0x00009180
        /*0a8c*/ 	.word	0x00000000
        /*0a90*/ 	.word	0x00000000
        /*0a94*/ 	.short	0x010a
        /*0a96*/ 	.byte	0xff
	.zero		1


	//   ....[151]....
        /*0a98*/ 	.word	0x000091e0
        /*0a9c*/ 	.word	0x00000000
        /*0aa0*/ 	.word	0x00000000
        /*0aa4*/ 	.short	0x010a
        /*0aa6*/ 	.byte	0xff
	.zero		1


	//   ....[152]....
        /*0aa8*/ 	.word	0x00009240
        /*0aac*/ 	.word	0x00000000
        /*0ab0*/ 	.word	0x00000000
        /*0ab4*/ 	.short	0x010a
        /*0ab6*/ 	.byte	0xff
	.zero		1


	//   ....[153]....
        /*0ab8*/ 	.word	0x000092a0
        /*0abc*/ 	.word	0x00000000
        /*0ac0*/ 	.word	0x00000000
        /*0ac4*/ 	.short	0x010a
        /*0ac6*/ 	.byte	0xff
	.zero		1


	//   ....[154]....
        /*0ac8*/ 	.word	0x00009300
        /*0acc*/ 	.word	0x00000000
        /*0ad0*/ 	.word	0x00000000
        /*0ad4*/ 	.short	0x010a
        /*0ad6*/ 	.byte	0xff
	.zero		1


	//   ....[155]....
        /*0ad8*/ 	.word	0x00009360
        /*0adc*/ 	.word	0x00000000
        /*0ae0*/ 	.word	0x00000000
        /*0ae4*/ 	.short	0x010a
        /*0ae6*/ 	.byte	0xff
	.zero		1


	//   ....[156]....
        /*0ae8*/ 	.word	0x000093c0
        /*0aec*/ 	.word	0x00000000
        /*0af0*/ 	.word	0x00000000
        /*0af4*/ 	.short	0x010a
        /*0af6*/ 	.byte	0xff
	.zero		1


	//   ....[157]....
        /*0af8*/ 	.word	0x00009420
        /*0afc*/ 	.word	0x00000000
        /*0b00*/ 	.word	0x00000000
        /*0b04*/ 	.short	0x010a
        /*0b06*/ 	.byte	0xff
	.zero		1


	//   ....[158]....
        /*0b08*/ 	.word	0x00009470
        /*0b0c*/ 	.word	0x00000000
        /*0b10*/ 	.word	0x00000180
        /*0b14*/ 	.short	0x010a
        /*0b16*/ 	.byte	0xff
	.zero		1


	//   ....[159]....
        /*0b18*/ 	.word	0x000094d0
        /*0b1c*/ 	.word	0x00000000
        /*0b20*/ 	.word	0x00000130
        /*0b24*/ 	.short	0x010a
        /*0b26*/ 	.byte	0xff
	.zero		1


	//   ....[160]....
        /*0b28*/ 	.word	0x00009520
        /*0b2c*/ 	.word	0x00000000
        /*0b30*/ 	.word	0x00000120
        /*0b34*/ 	.short	0x010a
        /*0b36*/ 	.byte	0xff
	.zero		1


	//   ....[161]....
        /*0b38*/ 	.word	0x00009580
        /*0b3c*/ 	.word	0x00000000
        /*0b40*/ 	.word	0x00000130
        /*0b44*/ 	.short	0x010a
        /*0b46*/ 	.byte	0xff
	.zero		1


	//   ....[162]....
        /*0b48*/ 	.word	0x000095e0
        /*0b4c*/ 	.word	0x00000004
        /*0b50*/ 	.word	0x00000008
        /*0b54*/ 	.short	0x010a
        /*0b56*/ 	.byte	0xff
	.zero		1


	//   ....[163]....
        /*0b58*/ 	.word	0x000096c0
        /*0b5c*/ 	.word	0x00000002
        /*0b60*/ 	.word	0x00000008
        /*0b64*/ 	.short	0x010a
        /*0b66*/ 	.byte	0xff
	.zero		1


	//   ....[164]....
        /*0b68*/ 	.word	0x00009710
        /*0b6c*/ 	.word	0x00000000
        /*0b70*/ 	.word	0x00000120
        /*0b74*/ 	.short	0x010a
        /*0b76*/ 	.byte	0xff
	.zero		1


	//   ....[165]....
        /*0b78*/ 	.word	0x00009770
        /*0b7c*/ 	.word	0x00000000
        /*0b80*/ 	.word	0x00000160
        /*0b84*/ 	.short	0x010a
        /*0b86*/ 	.byte	0xff
	.zero		1


	//   ....[166]....
        /*0b88*/ 	.word	0x000097d0
        /*0b8c*/ 	.word	0x00000000
        /*0b90*/ 	.word	0x00000000
        /*0b94*/ 	.short	0x010a
        /*0b96*/ 	.byte	0xff
	.zero		1


	//   ....[167]....
        /*0b98*/ 	.word	0x00009830
        /*0b9c*/ 	.word	0x00000000
        /*0ba0*/ 	.word	0x00000000
        /*0ba4*/ 	.short	0x010a
        /*0ba6*/ 	.byte	0xff
	.zero		1


	//   ....[168]....
        /*0ba8*/ 	.word	0x00009890
        /*0bac*/ 	.word	0x00000000
        /*0bb0*/ 	.word	0x00000000
        /*0bb4*/ 	.short	0x010a
        /*0bb6*/ 	.byte	0xff
	.zero		1


	//   ....[169]....
        /*0bb8*/ 	.word	0x000098f0
        /*0bbc*/ 	.word	0x00000000
        /*0bc0*/ 	.word	0x00000000
        /*0bc4*/ 	.short	0x010a
        /*0bc6*/ 	.byte	0xff
	.zero		1


	//   ....[170]....
        /*0bc8*/ 	.word	0x00009950
        /*0bcc*/ 	.word	0x00000000
        /*0bd0*/ 	.word	0x000001a0
        /*0bd4*/ 	.short	0x010a
        /*0bd6*/ 	.byte	0xff
	.zero		1


	//   ....[171]....
        /*0bd8*/ 	.word	0x000099a0
        /*0bdc*/ 	.word	0x00000000
        /*0be0*/ 	.word	0x00000120
        /*0be4*/ 	.short	0x010a
        /*0be6*/ 	.byte	0xff
	.zero		1


	//   ....[172]....
        /*0be8*/ 	.word	0x00009a00
        /*0bec*/ 	.word	0x00000000
        /*0bf0*/ 	.word	0x00000118
        /*0bf4*/ 	.short	0x010a
        /*0bf6*/ 	.byte	0xff
	.zero		1


	//   ....[173]....
        /*0bf8*/ 	.word	0x00009a60
        /*0bfc*/ 	.word	0x00000003
        /*0c00*/ 	.word	0x000000f0
        /*0c04*/ 	.short	0x010a
        /*0c06*/ 	.byte	0xff
	.zero		1


	//   ....[174]....
        /*0c08*/ 	.word	0x00009ac0
        /*0c0c*/ 	.word	0x00000003
        /*0c10*/ 	.word	0x000000f8
        /*0c14*/ 	.short	0x010a
        /*0c16*/ 	.byte	0xff
	.zero		1


	//   ....[175]....
        /*0c18*/ 	.word	0x00009b20
        /*0c1c*/ 	.word	0x00000003
        /*0c20*/ 	.word	0x00000100
        /*0c24*/ 	.short	0x010a
        /*0c26*/ 	.byte	0xff
	.zero		1


	//   ....[176]....
        /*0c28*/ 	.word	0x00009b80
        /*0c2c*/ 	.word	0x00000003
        /*0c30*/ 	.word	0x00000108
        /*0c34*/ 	.short	0x010a
        /*0c36*/ 	.byte	0xff
	.zero		1


	//   ....[177]....
        /*0c38*/ 	.word	0x00009be0
        /*0c3c*/ 	.word	0x00000000
        /*0c40*/ 	.word	0x000000f0
        /*0c44*/ 	.short	0x010a
        /*0c46*/ 	.byte	0xff
	.zero		1


	//   ....[178]....
        /*0c48*/ 	.word	0x00009c40
        /*0c4c*/ 	.word	0x00000000
        /*0c50*/ 	.word	0x000000f8
        /*0c54*/ 	.short	0x010a
        /*0c56*/ 	.byte	0xff
	.zero		1


	//   ....[179]....
        /*0c58*/ 	.word	0x00009ca0
        /*0c5c*/ 	.word	0x00000000
        /*0c60*/ 	.word	0x00000100
        /*0c64*/ 	.short	0x010a
        /*0c66*/ 	.byte	0xff
	.zero		1


	//   ....[180]....
        /*0c68*/ 	.word	0x00009cf0
        /*0c6c*/ 	.word	0x00000000
        /*0c70*/ 	.word	0x00000120
        /*0c74*/ 	.short	0x010a
        /*0c76*/ 	.byte	0xff
	.zero		1


	//   ....[181]....
        /*0c78*/ 	.word	0x00009d50
        /*0c7c*/ 	.word	0x00000000
        /*0c80*/ 	.word	0x000000d0
        /*0c84*/ 	.short	0x010a
        /*0c86*/ 	.byte	0xff
	.zero		1


	//   ....[182]....
        /*0c88*/ 	.word	0x00009da0
        /*0c8c*/ 	.word	0x0000004e
        /*0c90*/ 	.word	0x00000140
        /*0c94*/ 	.short	0x010a
        /*0c96*/ 	.byte	0xff
	.zero		1


	//   ....[183]....
        /*0c98*/ 	.word	0x00009df0
        /*0c9c*/ 	.word	0x00000003
        /*0ca0*/ 	.word	0x000000d0
        /*0ca4*/ 	.short	0x010a
        /*0ca6*/ 	.byte	0xff
	.zero		1


	//   ....[184]....
        /*0ca8*/ 	.word	0x00009e40
        /*0cac*/ 	.word	0x00000057
        /*0cb0*/ 	.word	0x000000d0
        /*0cb4*/ 	.short	0x010a
        /*0cb6*/ 	.byte	0xff
	.zero		1


	//   ....[185]....
        /*0cb8*/ 	.word	0x00009e90
        /*0cbc*/ 	.word	0x0000005c
        /*0cc0*/ 	.word	0x000000d0
        /*0cc4*/ 	.short	0x010a
        /*0cc6*/ 	.byte	0xff
	.zero		1


	//----- nvinfo : EIATTR_NUM_MBARRIERS
	.align		4
.L_47:
        /*0cc8*/ 	.byte	0x03, 0x38
        /*0cca*/ 	.short	0x0035


	//----- nvinfo : EIATTR_EXIT_INSTR_OFFSETS
	.align		4
        /*0ccc*/ 	.byte	0x04, 0x1c
        /*0cce*/ 	.short	(.L_49 - .L_48)


	//   ....[0]....
.L_48:
        /*0cd0*/ 	.word	0x00002e20


	//   ....[1]....
        /*0cd4*/ 	.word	0x00003320


	//   ....[2]....
        /*0cd8*/ 	.word	0x00003380


	//   ....[3]....
        /*0cdc*/ 	.word	0x00004700


	//   ....[4]....
        /*0ce0*/ 	.word	0x000058f0


	//   ....[5]....
        /*0ce4*/ 	.word	0x00005930


	//   ....[6]....
        /*0ce8*/ 	.word	0x00008d60


	//   ....[7]....
        /*0cec*/ 	.word	0x00008de0


	//   ....[8]....
        /*0cf0*/ 	.word	0x00008e10


	//   ....[9]....
        /*0cf4*/ 	.word	0x00008e80


	//----- nvinfo : EIATTR_MAX_THREADS
	.align		4
.L_49:
        /*0cf8*/ 	.byte	0x04, 0x05
        /*0cfa*/ 	.short	(.L_51 - .L_50)
.L_50:
        /*0cfc*/ 	.word	0x00000100
        /*0d00*/ 	.word	0x00000001
        /*0d04*/ 	.word	0x00000001


	//----- nvinfo : EIATTR_CRS_STACK_SIZE
	.align		4
.L_51:
        /*0d08*/ 	.byte	0x04, 0x1e
        /*0d0a*/ 	.short	(.L_53 - .L_52)
.L_52:
        /*0d0c*/ 	.word	0x00000000


	//----- nvinfo : EIATTR_CBANK_PARAM_SIZE
	.align		4
.L_53:
        /*0d10*/ 	.byte	0x03, 0x19
        /*0d12*/ 	.short	0x0800


	//----- nvinfo : EIATTR_PARAM_CBANK
	.align		4
        /*0d14*/ 	.byte	0x04, 0x0a
        /*0d16*/ 	.short	(.L_55 - .L_54)
	.align		4
.L_54:
        /*0d18*/ 	.word	index@(.nv.constant0._ZN7cutlass13device_kernelINS_4gemm6kernel13GemmUniversalIN4cute5tupleIJiiiiEEENS1_10collective13CollectiveMmaINS1_35MainloopSm100TmaUmmaWarpSpecializedILi13ELi2ELi4ENS5_IJNS4_1CILi2EEENSA_ILi1EEESC_EEEEENS5_IJNSA_ILi128EEESF_NSA_ILi64EEEEEENS_10bfloat16_tENS5_IJlSC_lEEESI_SJ_NS4_8TiledMMAINS4_8MMA_AtomIJNS4_26SM100_MMA_F16BF16_2x1SM_SSISI_SI_fLi128ELi128ELNS4_4UMMA5MajorE0ELSO_0ELNSN_7ScaleInE0ELSP_0EEEEEENS4_6LayoutINS5_IJSC_SC_SC_EEENS5_IJNSA_ILi0EEESU_SU_EEEEENS5_IJNS4_10UnderscoreESX_SX_EEEEENS4_18SM100_TMA_2SM_LOADENS4_14ComposedLayoutINS4_7SwizzleILi3ELi4ELi3EEENS4_18smem_ptr_flag_bitsILi16EEENSS_INS5_IJNSA_ILi8EEESG_EEENS5_IJSG_SC_EEEEEEEvNS4_8identityES10_S1A_vS1B_EENS_8epilogue10collective18CollectiveEpilogueINS1D_23Sm100TmaWarpSpecializedILi4ELi2ELi16ELb1ELb0EEEJNS5_IJSG_SF_SG_EEENS5_IJNSS_ISG_SC_EENSS_INS5_IJNSA_ILi16EEESB_EEENS5_IJSC_SG_EEEEEEEESI_SJ_SI_SJ_NS1D_6fusion15FusionCallbacksIS1H_NS1P_13LinCombEltActINS1D_6thread4ReLuESI_fSI_fLNS_15FloatRoundStyleE2EEES1I_S1O_JEEENS4_5SM1004TMEM4LOAD26SM100_TMEM_LOAD_32dp32b16xENS4_13SM90_TMA_LOADENS11_INS12_ILi1ELi4ELi3EEES15_NSS_INS5_IJS16_S1K_EEENS5_IJS1K_SC_EEEEEEENS4_39AutoVectorizingCopyWithAssumedAlignmentILi128EEENS4_14SM90_TMA_STOREES26_S28_S28_EEEvvEEEEvNT_6ParamsE)
        /*0d1c*/ 	.short	0x0380
        /*0d1e*/ 	.short	0x0800


	//----- nvinfo : EIATTR_SW_WAR
	.align		4
.L_55:
        /*0d20*/ 	.byte	0x04, 0x36
        /*0d22*/ 	.short	(.L_57 - .L_56)
.L_56:
        /*0d24*/ 	.word	0x00000008
.L_57:


//--------------------- .nv.callgraph             --------------------------
	.section	.nv.callgraph,"",@"SHT_CUDA_CALLGRAPH"
	.align	4
	.sectionentsize	8
	.align		4
        /*0000*/ 	.word	0x00000000
	.align		4
        /*0004*/ 	.word	0xffffffff
	.align		4
        /*0008*/ 	.word	index@(_ZN7cutlass13device_kernelINS_4gemm6kernel13GemmUniversalIN4cute5tupleIJiiiiEEENS1_10collective13CollectiveMmaINS1_35MainloopSm100TmaUmmaWarpSpecializedILi13ELi2ELi4ENS5_IJNS4_1CILi2EEENSA_ILi1EEESC_EEEEENS5_IJNSA_ILi128EEESF_NSA_ILi64EEEEEENS_10bfloat16_tENS5_IJlSC_lEEESI_SJ_NS4_8TiledMMAINS4_8MMA_AtomIJNS4_26SM100_MMA_F16BF16_2x1SM_SSISI_SI_fLi128ELi128ELNS4_4UMMA5MajorE0ELSO_0ELNSN_7ScaleInE0ELSP_0EEEEEENS4_6LayoutINS5_IJSC_SC_SC_EEENS5_IJNSA_ILi0EEESU_SU_EEEEENS5_IJNS4_10UnderscoreESX_SX_EEEEENS4_18SM100_TMA_2SM_LOADENS4_14ComposedLayoutINS4_7SwizzleILi3ELi4ELi3EEENS4_18smem_ptr_flag_bitsILi16EEENSS_INS5_IJNSA_ILi8EEESG_EEENS5_IJSG_SC_EEEEEEEvNS4_8identityES10_S1A_vS1B_EENS_8epilogue10collective18CollectiveEpilogueINS1D_23Sm100TmaWarpSpecializedILi4ELi2ELi16ELb1ELb0EEEJNS5_IJSG_SF_SG_EEENS5_IJNSS_ISG_SC_EENSS_INS5_IJNSA_ILi16EEESB_EEENS5_IJSC_SG_EEEEEEEESI_SJ_SI_SJ_NS1D_6fusion15FusionCallbacksIS1H_NS1P_13LinCombEltActINS1D_6thread4ReLuESI_fSI_fLNS_15FloatRoundStyleE2EEES1I_S1O_JEEENS4_5SM1004TMEM4LOAD26SM100_TMEM_LOAD_32dp32b16xENS4_13SM90_TMA_LOADENS11_INS12_ILi1ELi4ELi3EEES15_NSS_INS5_IJS16_S1K_EEENS5_IJS1K_SC_EEEEEEENS4_39AutoVectorizingCopyWithAssumedAlignmentILi128EEENS4_14SM90_TMA_STOREES26_S28_S28_EEEvvEEEEvNT_6ParamsE)
	.align		4
        /*000c*/ 	.word	index@(__assertfail)
	.align		4
        /*0010*/ 	.word	0x00000000
	.align		4
        /*0014*/ 	.word	0xfffffffe
	.align		4
        /*0018*/ 	.word	0x00000000
	.align		4
        /*001c*/ 	.word	0xfffffffd
	.align		4
        /*0020*/ 	.word	0x00000000
	.align		4
        /*0024*/ 	.word	0xfffffffc


//--------------------- .nv.constant4             --------------------------
	.section	.nv.constant4,"a",@progbits
	.align	8
	.align		8
.nv.constant4:
        /*0000*/ 	.dword	__assertfail
	.align		8
        /*0008*/ 	.dword	__unnamed_1
	.align		8
        /*0010*/ 	.dword	__unnamed_2
	.align		8
        /*0018*/ 	.dword	_ZN39_INTERNAL_cc5c1236_4_k_cu_dc3493d4_39454cuda3std3__45__cpo5beginE
	.align		8
        /*0020*/ 	.dword	_ZN39_INTERNAL_cc5c1236_4_k_cu_dc3493d4_39454cuda3std3__45__cpo3endE
	.align		8
        /*0028*/ 	.dword	_ZN39_INTERNAL_cc5c1236_4_k_cu_dc3493d4_39454cuda3std3__45__cpo6cbeginE
	.align		8
        /*0030*/ 	.dword	_ZN39_INTERNAL_cc5c1236_4_k_cu_dc3493d4_39454cuda3std3__45__cpo4cendE
	.align		8
        /*0038*/ 	.dword	_ZN39_INTERNAL_cc5c1236_4_k_cu_dc3493d4_39454cuda3std3__441_GLOBAL__N__cc5c1236_4_k_cu_dc3493d4_39456ignoreE
	.align		8
        /*0040*/ 	.dword	_ZN39_INTERNAL_cc5c1236_4_k_cu_dc3493d4_39454cuda3std3__419piecewise_constructE
	.align		8
        /*0048*/ 	.dword	_ZN39_INTERNAL_cc5c1236_4_k_cu_dc3493d4_39454cuda3std3__48in_placeE
	.align		8
        /*0050*/ 	.dword	_ZN39_INTERNAL_cc5c1236_4_k_cu_dc3493d4_39454cuda3std6ranges3__45__cpo4swapE
	.align		8
        /*0058*/ 	.dword	_ZN39_INTERNAL_cc5c1236_4_k_cu_dc3493d4_39454cuda3std6ranges3__45__cpo9iter_moveE
	.align		8
        /*0060*/ 	.dword	_ZN39_INTERNAL_cc5c1236_4_k_cu_dc3493d4_39454cute7productE
	.align		8
        /*0068*/ 	.dword	_ZN39_INTERNAL_cc5c1236_4_k_cu_dc3493d4_39454cute1_E
	.align		8
        /*0070*/ 	.dword	$str$25
	.align		8
        /*0078*/ 	.dword	$str$26
	.align		8
        /*0080*/ 	.dword	$str$27
	.align		8
        /*0088*/ 	.dword	$str$28


//--------------------- .text._ZN7cutlass13device_kernelINS_4gemm6kernel13GemmUniversalIN4cute5tupleIJiiiiEEENS1_10collective13CollectiveMmaINS1_35MainloopSm100TmaUmmaWarpSpecializedILi13ELi2ELi4ENS5_IJNS4_1CILi2EEENSA_ILi1EEESC_EEEEENS5_IJNSA_ILi128EEESF_NSA_ILi64EEEEEENS_10bfloat16_tENS5_IJlSC_lEEESI_SJ_NS4_8TiledMMAINS4_8MMA_AtomIJNS4_26SM100_MMA_F16BF16_2x1SM_SSISI_SI_fLi128ELi128ELNS4_4UMMA5MajorE0ELSO_0ELNSN_7ScaleInE0ELSP_0EEEEEENS4_6LayoutINS5_IJSC_SC_SC_EEENS5_IJNSA_ILi0EEESU_SU_EEEEENS5_IJNS4_10UnderscoreESX_SX_EEEEENS4_18SM100_TMA_2SM_LOADENS4_14ComposedLayoutINS4_7SwizzleILi3ELi4ELi3EEENS4_18smem_ptr_flag_bitsILi16EEENSS_INS5_IJNSA_ILi8EEESG_EEENS5_IJSG_SC_EEEEEEEvNS4_8identityES10_S1A_vS1B_EENS_8epilogue10collective18CollectiveEpilogueINS1D_23Sm100TmaWarpSpecializedILi4ELi2ELi16ELb1ELb0EEEJNS5_IJSG_SF_SG_EEENS5_IJNSS_ISG_SC_EENSS_INS5_IJNSA_ILi16EEESB_EEENS5_IJSC_SG_EEEEEEEESI_SJ_SI_SJ_NS1D_6fusion15FusionCallbacksIS1H_NS1P_13LinCombEltActINS1D_6thread4ReLuESI_fSI_fLNS_15FloatRoundStyleE2EEES1I_S1O_JEEENS4_5SM1004TMEM4LOAD26SM100_TMEM_LOAD_32dp32b16xENS4_13SM90_TMA_LOADENS11_INS12_ILi1ELi4ELi3EEES15_NSS_INS5_IJS16_S1K_EEENS5_IJS1K_SC_EEEEEEENS4_39AutoVectorizingCopyWithAssumedAlignmentILi128EEENS4_14SM90_TMA_STOREES26_S28_S28_EEEvvEEEEvNT_6ParamsE --------------------------
	.section	.text._ZN7cutlass13device_kernelINS_4gemm6kernel13GemmUniversalIN4cute5tupleIJiiiiEEENS1_10collective13CollectiveMmaINS1_35MainloopSm100TmaUmmaWarpSpecializedILi13ELi2ELi4ENS5_IJNS4_1CILi2EEENSA_ILi1EEESC_EEEEENS5_IJNSA_ILi128EEESF_NSA_ILi64EEEEEENS_10bfloat16_tENS5_IJlSC_lEEESI_SJ_NS4_8TiledMMAINS4_8MMA_AtomIJNS4_26SM100_MMA_F16BF16_2x1SM_SSISI_SI_fLi128ELi128ELNS4_4UMMA5MajorE0ELSO_0ELNSN_7ScaleInE0ELSP_0EEEEEENS4_6LayoutINS5_IJSC_SC_SC_EEENS5_IJNSA_ILi0EEESU_SU_EEEEENS5_IJNS4_10UnderscoreESX_SX_EEEEENS4_18SM100_TMA_2SM_LOADENS4_14ComposedLayoutINS4_7SwizzleILi3ELi4ELi3EEENS4_18smem_ptr_flag_bitsILi16EEENSS_INS5_IJNSA_ILi8EEESG_EEENS5_IJSG_SC_EEEEEEEvNS4_8identityES10_S1A_vS1B_EENS_8epilogue10collective18CollectiveEpilogueINS1D_23Sm100TmaWarpSpecializedILi4ELi2ELi16ELb1ELb0EEEJNS5_IJSG_SF_SG_EEENS5_IJNSS_ISG_SC_EENSS_INS5_IJNSA_ILi16EEESB_EEENS5_IJSC_SG_EEEEEEEESI_SJ_SI_SJ_NS1D_6fusion15FusionCallbacksIS1H_NS1P_13LinCombEltActINS1D_6thread4ReLuESI_fSI_fLNS_15FloatRoundStyleE2EEES1I_S1O_JEEENS4_5SM1004TMEM4LOAD26SM100_TMEM_LOAD_32dp32b16xENS4_13SM90_TMA_LOADENS11_INS12_ILi1ELi4ELi3EEES15_NSS_INS5_IJS16_S1K_EEENS5_IJS1K_SC_EEEEEEENS4_39AutoVectorizingCopyWithAssumedAlignmentILi128EEENS4_14SM90_TMA_STOREES26_S28_S28_EEEvvEEEEvNT_6ParamsE,"ax",@progbits
	.align	128
.text._ZN7cutlass13device_kernelINS_4gemm6kernel13GemmUniversalIN4cute5tupleIJiiiiEEENS1_10collective13CollectiveMmaINS1_35MainloopSm100TmaUmmaWarpSpecializedILi13ELi2ELi4ENS5_IJNS4_1CILi2EEENSA_ILi1EEESC_EEEEENS5_IJNSA_ILi128EEESF_NSA_ILi64EEEEEENS_10bfloat16_tENS5_IJlSC_lEEESI_SJ_NS4_8TiledMMAINS4_8MMA_AtomIJNS4_26SM100_MMA_F16BF16_2x1SM_SSISI_SI_fLi128ELi128ELNS4_4UMMA5MajorE0ELSO_0ELNSN_7ScaleInE0ELSP_0EEEEEENS4_6LayoutINS5_IJSC_SC_SC_EEENS5_IJNSA_ILi0EEESU_SU_EEEEENS5_IJNS4_10UnderscoreESX_SX_EEEEENS4_18SM100_TMA_2SM_LOADENS4_14ComposedLayoutINS4_7SwizzleILi3ELi4ELi3EEENS4_18smem_ptr_flag_bitsILi16EEENSS_INS5_IJNSA_ILi8EEESG_EEENS5_IJSG_SC_EEEEEEEvNS4_8identityES10_S1A_vS1B_EENS_8epilogue10collective18CollectiveEpilogueINS1D_23Sm100TmaWarpSpecializedILi4ELi2ELi16ELb1ELb0EEEJNS5_IJSG_SF_SG_EEENS5_IJNSS_ISG_SC_EENSS_INS5_IJNSA_ILi16EEESB_EEENS5_IJSC_SG_EEEEEEEESI_SJ_SI_SJ_NS1D_6fusion15FusionCallbacksIS1H_NS1P_13LinCombEltActINS1D_6thread4ReLuESI_fSI_fLNS_15FloatRoundStyleE2EEES1I_S1O_JEEENS4_5SM1004TMEM4LOAD26SM100_TMEM_LOAD_32dp32b16xENS4_13SM90_TMA_LOADENS11_INS12_ILi1ELi4ELi3EEES15_NSS_INS5_IJS16_S1K_EEENS5_IJS1K_SC_EEEEEEENS4_39AutoVectorizingCopyWithAssumedAlignmentILi128EEENS4_14SM90_TMA_STOREES26_S28_S28_EEEvvEEEEvNT_6ParamsE:
        .type           _ZN7cutlass13device_kernelINS_4gemm6kernel13GemmUniversalIN4cute5tupleIJiiiiEEENS1_10collective13CollectiveMmaINS1_35MainloopSm100TmaUmmaWarpSpecializedILi13ELi2ELi4ENS5_IJNS4_1CILi2EEENSA_ILi1EEESC_EEEEENS5_IJNSA_ILi128EEESF_NSA_ILi64EEEEEENS_10bfloat16_tENS5_IJlSC_lEEESI_SJ_NS4_8TiledMMAINS4_8MMA_AtomIJNS4_26SM100_MMA_F16BF16_2x1SM_SSISI_SI_fLi128ELi128ELNS4_4UMMA5MajorE0ELSO_0ELNSN_7ScaleInE0ELSP_0EEEEEENS4_6LayoutINS5_IJSC_SC_SC_EEENS5_IJNSA_ILi0EEESU_SU_EEEEENS5_IJNS4_10UnderscoreESX_SX_EEEEENS4_18SM100_TMA_2SM_LOADENS4_14ComposedLayoutINS4_7SwizzleILi3ELi4ELi3EEENS4_18smem_ptr_flag_bitsILi16EEENSS_INS5_IJNSA_ILi8EEESG_EEENS5_IJSG_SC_EEEEEEEvNS4_8identityES10_S1A_vS1B_EENS_8epilogue10collective18CollectiveEpilogueINS1D_23Sm100TmaWarpSpecializedILi4ELi2ELi16ELb1ELb0EEEJNS5_IJSG_SF_SG_EEENS5_IJNSS_ISG_SC_EENSS_INS5_IJNSA_ILi16EEESB_EEENS5_IJSC_SG_EEEEEEEESI_SJ_SI_SJ_NS1D_6fusion15FusionCallbacksIS1H_NS1P_13LinCombEltActINS1D_6thread4ReLuESI_fSI_fLNS_15FloatRoundStyleE2EEES1I_S1O_JEEENS4_5SM1004TMEM4LOAD26SM100_TMEM_LOAD_32dp32b16xENS4_13SM90_TMA_LOADENS11_INS12_ILi1ELi4ELi3EEES15_NSS_INS5_IJS16_S1K_EEENS5_IJS1K_SC_EEEEEEENS4_39AutoVectorizingCopyWithAssumedAlignmentILi128EEENS4_14SM90_TMA_STOREES26_S28_S28_EEEvvEEEEvNT_6ParamsE,@function
        .size           _ZN7cutlass13device_kernelINS_4gemm6kernel13GemmUniversalIN4cute5tupleIJiiiiEEENS1_10collective13CollectiveMmaINS1_35MainloopSm100TmaUmmaWarpSpecializedILi13ELi2ELi4ENS5_IJNS4_1CILi2EEENSA_ILi1EEESC_EEEEENS5_IJNSA_ILi128EEESF_NSA_ILi64EEEEEENS_10bfloat16_tENS5_IJlSC_lEEESI_SJ_NS4_8TiledMMAINS4_8MMA_AtomIJNS4_26SM100_MMA_F16BF16_2x1SM_SSISI_SI_fLi128ELi128ELNS4_4UMMA5MajorE0ELSO_0ELNSN_7ScaleInE0ELSP_0EEEEEENS4_6LayoutINS5_IJSC_SC_SC_EEENS5_IJNSA_ILi0EEESU_SU_EEEEENS5_IJNS4_10UnderscoreESX_SX_EEEEENS4_18SM100_TMA_2SM_LOADENS4_14ComposedLayoutINS4_7SwizzleILi3ELi4ELi3EEENS4_18smem_ptr_flag_bitsILi16EEENSS_INS5_IJNSA_ILi8EEESG_EEENS5_IJSG_SC_EEEEEEEvNS4_8identityES10_S1A_vS1B_EENS_8epilogue10collective18CollectiveEpilogueINS1D_23Sm100TmaWarpSpecializedILi4ELi2ELi16ELb1ELb0EEEJNS5_IJSG_SF_SG_EEENS5_IJNSS_ISG_SC_EENSS_INS5_IJNSA_ILi16EEESB_EEENS5_IJSC_SG_EEEEEEEESI_SJ_SI_SJ_NS1D_6fusion15FusionCallbacksIS1H_NS1P_13LinCombEltActINS1D_6thread4ReLuESI_fSI_fLNS_15FloatRoundStyleE2EEES1I_S1O_JEEENS4_5SM1004TMEM4LOAD26SM100_TMEM_LOAD_32dp32b16xENS4_13SM90_TMA_LOADENS11_INS12_ILi1ELi4ELi3EEES15_NSS_INS5_IJS16_S1K_EEENS5_IJS1K_SC_EEEEEEENS4_39AutoVectorizingCopyWithAssumedAlignmentILi128EEENS4_14SM90_TMA_STOREES26_S28_S28_EEEvvEEEEvNT_6ParamsE,(.L_x_226 - _ZN7cutlass13device_kernelINS_4gemm6kernel13GemmUniversalIN4cute5tupleIJiiiiEEENS1_10collective13CollectiveMmaINS1_35MainloopSm100TmaUmmaWarpSpecializedILi13ELi2ELi4ENS5_IJNS4_1CILi2EEENSA_ILi1EEESC_EEEEENS5_IJNSA_ILi128EEESF_NSA_ILi64EEEEEENS_10bfloat16_tENS5_IJlSC_lEEESI_SJ_NS4_8TiledMMAINS4_8MMA_AtomIJNS4_26SM100_MMA_F16BF16_2x1SM_SSISI_SI_fLi128ELi128ELNS4_4UMMA5MajorE0ELSO_0ELNSN_7ScaleInE0ELSP_0EEEEEENS4_6LayoutINS5_IJSC_SC_SC_EEENS5_IJNSA_ILi0EEESU_SU_EEEEENS5_IJNS4_10UnderscoreESX_SX_EEEEENS4_18SM100_TMA_2SM_LOADENS4_14ComposedLayoutINS4_7SwizzleILi3ELi4ELi3EEENS4_18smem_ptr_flag_bitsILi16EEENSS_INS5_IJNSA_ILi8EEESG_EEENS5_IJSG_SC_EEEEEEEvNS4_8identityES10_S1A_vS1B_EENS_8epilogue10collective18CollectiveEpilogueINS1D_23Sm100TmaWarpSpecializedILi4ELi2ELi16ELb1ELb0EEEJNS5_IJSG_SF_SG_EEENS5_IJNSS_ISG_SC_EENSS_INS5_IJNSA_ILi16EEESB_EEENS5_IJSC_SG_EEEEEEEESI_SJ_SI_SJ_NS1D_6fusion15FusionCallbacksIS1H_NS1P_13LinCombEltActINS1D_6thread4ReLuESI_fSI_fLNS_15FloatRoundStyleE2EEES1I_S1O_JEEENS4_5SM1004TMEM4LOAD26SM100_TMEM_LOAD_32dp32b16xENS4_13SM90_TMA_LOADENS11_INS12_ILi1ELi4ELi3EEES15_NSS_INS5_IJS16_S1K_EEENS5_IJS1K_SC_EEEEEEENS4_39AutoVectorizingCopyWithAssumedAlignmentILi128EEENS4_14SM90_TMA_STOREES26_S28_S28_EEEvvEEEEvNT_6ParamsE)
        .other          _ZN7cutlass13device_kernelINS_4gemm6kernel13GemmUniversalIN4cute5tupleIJiiiiEEENS1_10collective13CollectiveMmaINS1_35MainloopSm100TmaUmmaWarpSpecializedILi13ELi2ELi4ENS5_IJNS4_1CILi2EEENSA_ILi1EEESC_EEEEENS5_IJNSA_ILi128EEESF_NSA_ILi64EEEEEENS_10bfloat16_tENS5_IJlSC_lEEESI_SJ_NS4_8TiledMMAINS4_8MMA_AtomIJNS4_26SM100_MMA_F16BF16_2x1SM_SSISI_SI_fLi128ELi128ELNS4_4UMMA5MajorE0ELSO_0ELNSN_7ScaleInE0ELSP_0EEEEEENS4_6LayoutINS5_IJSC_SC_SC_EEENS5_IJNSA_ILi0EEESU_SU_EEEEENS5_IJNS4_10UnderscoreESX_SX_EEEEENS4_18SM100_TMA_2SM_LOADENS4_14ComposedLayoutINS4_7SwizzleILi3ELi4ELi3EEENS4_18smem_ptr_flag_bitsILi16EEENSS_INS5_IJNSA_ILi8EEESG_EEENS5_IJSG_SC_EEEEEEEvNS4_8identityES10_S1A_vS1B_EENS_8epilogue10collective18CollectiveEpilogueINS1D_23Sm100TmaWarpSpecializedILi4ELi2ELi16ELb1ELb0EEEJNS5_IJSG_SF_SG_EEENS5_IJNSS_ISG_SC_EENSS_INS5_IJNSA_ILi16EEESB_EEENS5_IJSC_SG_EEEEEEEESI_SJ_SI_SJ_NS1D_6fusion15FusionCallbacksIS1H_NS1P_13LinCombEltActINS1D_6thread4ReLuESI_fSI_fLNS_15FloatRoundStyleE2EEES1I_S1O_JEEENS4_5SM1004TMEM4LOAD26SM100_TMEM_LOAD_32dp32b16xENS4_13SM90_TMA_LOADENS11_INS12_ILi1ELi4ELi3EEES15_NSS_INS5_IJS16_S1K_EEENS5_IJS1K_SC_EEEEEEENS4_39AutoVectorizingCopyWithAssumedAlignmentILi128EEENS4_14SM90_TMA_STOREES26_S28_S28_EEEvvEEEEvNT_6ParamsE,@"STO_CUDA_ENTRY STV_DEFAULT"
_ZN7cutlass13device_kernelINS_4gemm6kernel13GemmUniversalIN4cute5tupleIJiiiiEEENS1_10collective13CollectiveMmaINS1_35MainloopSm100TmaUmmaWarpSpecializedILi13ELi2ELi4ENS5_IJNS4_1CILi2EEENSA_ILi1EEESC_EEEEENS5_IJNSA_ILi128EEESF_NSA_ILi64EEEEEENS_10bfloat16_tENS5_IJlSC_lEEESI_SJ_NS4_8TiledMMAINS4_8MMA_AtomIJNS4_26SM100_MMA_F16BF16_2x1SM_SSISI_SI_fLi128ELi128ELNS4_4UMMA5MajorE0ELSO_0ELNSN_7ScaleInE0ELSP_0EEEEEENS4_6LayoutINS5_IJSC_SC_SC_EEENS5_IJNSA_ILi0EEESU_SU_EEEEENS5_IJNS4_10UnderscoreESX_SX_EEEEENS4_18SM100_TMA_2SM_LOADENS4_14ComposedLayoutINS4_7SwizzleILi3ELi4ELi3EEENS4_18smem_ptr_flag_bitsILi16EEENSS_INS5_IJNSA_ILi8EEESG_EEENS5_IJSG_SC_EEEEEEEvNS4_8identityES10_S1A_vS1B_EENS_8epilogue10collective18CollectiveEpilogueINS1D_23Sm100TmaWarpSpecializedILi4ELi2ELi16ELb1ELb0EEEJNS5_IJSG_SF_SG_EEENS5_IJNSS_ISG_SC_EENSS_INS5_IJNSA_ILi16EEESB_EEENS5_IJSC_SG_EEEEEEEESI_SJ_SI_SJ_NS1D_6fusion15FusionCallbacksIS1H_NS1P_13LinCombEltActINS1D_6thread4ReLuESI_fSI_fLNS_15FloatRoundStyleE2EEES1I_S1O_JEEENS4_5SM1004TMEM4LOAD26SM100_TMEM_LOAD_32dp32b16xENS4_13SM90_TMA_LOADENS11_INS12_ILi1ELi4ELi3EEES15_NSS_INS5_IJS16_S1K_EEENS5_IJS1K_SC_EEEEEEENS4_39AutoVectorizingCopyWithAssumedAlignmentILi128EEENS4_14SM90_TMA_STOREES26_S28_S28_EEEvvEEEEvNT_6ParamsE:
[----:B------:R-:W1:Y:S01]  /*0000*/  LDC R1, c[0x0][0x37c] ;  /* 0x0000df00ff017b82 */ /* 0x000e620000000800 */
[----:B------:R-:W2:Y:S01]  /*0010*/  S2R R76, SR_TID.X ;  /* 0x00000000004c7919 */ /* 0x000ea20000002100 */
[----:B------:R-:W3:Y:S06]  /*0020*/  LDCU.64 UR8, c[0x0][0x890] ;  /* 0x00011200ff0877ac */ /* 0x000eec0008000a00 */
[----:B------:R-:W4:Y:S01]  /*0030*/  S2UR UR37, SR_CgaCtaId ;  /* 0x00000000002579c3 */ /* 0x000f220000008800 */
[----:B------:R-:W-:Y:S02]  /*0040*/  PRMT R63, RZ, 0x7610, R63 ;  /* 0x00007610ff3f7816 */ /* 0x000fe4000000003f */
[----:B------:R-:W-:Y:S01]  /*0050*/  ELECT P0, URZ, PT ;  /* 0x0000000000ff782f */ /* 0x000fe20003800000 */
[----:B------:R-:W1:Y:S01]  /*0060*/  LDCU.64 UR46, c[0x0][0x358] ;  /* 0x00006b00ff2e77ac */ /* 0x000e620008000a00 */
[----:B---3--:R-:W-:-:S04]  /*0070*/  UISETP.NE.U32.AND UP2, UPT, UR8, URZ, UPT ;  /* 0x000000ff0800728c */ /* 0x008fc8000bf45070 */
[----:B------:R-:W-:Y:S02]  /*0080*/  UISETP.NE.AND.EX UP2, UPT, UR9, URZ, UPT, UP2 ;  /* 0x000000ff0900728c */ /* 0x000fe4000bf45320 */
[----:B----4-:R-:W-:Y:S02]  /*0090*/  ULOP3.LUT UR5, UR37, 0x1, URZ, 0xc0, !UPT ;  /* 0x0000000125057892 */ /* 0x010fe4000f8ec0ff */
[----:B------:R-:W-:Y:S01]  /*00a0*/  ULOP3.LUT UR4, UR37, 0x1, URZ, 0x3c, !UPT ;  /* 0x0000000125047892 */ /* 0x000fe2000f8e3cff */
[----:B--2---:R-:W-:-:S05]  /*00b0*/  SHF.R.U32.HI R70, RZ, 0x5, R76 ;  /* 0x00000005ff467819 */ /* 0x004fca000001164c */
[----:B------:R-:W2:Y:S02]  /*00c0*/  SHFL.IDX PT, R0, R70, RZ, 0x1f ;  /* 0x00001fff46007589 */ /* 0x000ea400000e0000 */
[----:B--2---:R-:W-:Y:S01]  /*00d0*/  R2UR UR10, R0 ;  /* 0x00000000000a72ca */ /* 0x004fe200000e0000 */
[----:B-1----:R-:W-:Y:S05]  /*00e0*/  BRA.U UP2, `(.L_x_0) ;  /* 0x00000001022c7547 */ /* 0x002fea000b800000 */
[----:B------:R-:W1:Y:S02]  /*00f0*/  LDCU.64 UR6, c[0x0][0x888] ;  /* 0x00011100ff0677ac */ /* 0x000e640008000a00 */
[----:B-1----:R-:W-:-:S04]  /*0100*/  UISETP.NE.U32.AND UP0, UPT, UR6, URZ, UPT ;  /* 0x000000ff0600728c */ /* 0x002fc8000bf05070 */
[----:B------:R-:W-:-:S09]  /*0110*/  UISETP.NE.AND.EX UP0, UPT, UR7, URZ, UPT, UP0 ;  /* 0x000000ff0700728c */ /* 0x000fd2000bf05300 */
[----:B------:R-:W-:Y:S05]  /*0120*/  BRA.U !UP0, `(.L_x_1) ;  /* 0x0000000108107547 */ /* 0x000fea000b800000 */
[----:B------:R-:W1:Y:S02]  /*0130*/  LDC.64 R2, c[0x0][0x888] ;  /* 0x00022200ff027b82 */ /* 0x000e640000000a00 */
[----:B-1----:R1:W5:Y:S01]  /*0140*/  LDG.E R35, desc[UR46][R2.64] ;  /* 0x0000002e02237981 */ /* 0x002362000c1e1900 */
[----:B------:R-:W-:Y:S01]  /*0150*/  HFMA2 R63, -RZ, RZ, 0, 5.9604644775390625e-08 ;  /* 0x00000001ff3f7431 */ /* 0x000fe200000001ff */
[----:B------:R-:W-:Y:S05]  /*0160*/  BRA `(.L_x_0) ;  /* 0x00000000000c7947 */ /* 0x000fea0003800000 */
.L_x_1:
[----:B------:R-:W1:Y:S01]  /*0170*/  LDCU UR6, c[0x0][0x880] ;  /* 0x00011000ff0677ac */ /* 0x000e620008000800 */
[----:B------:R-:W-:Y:S01]  /*0180*/  HFMA2 R63, -RZ, RZ, 0, 5.9604644775390625e-08 ;  /* 0x00000001ff3f7431 */ /* 0x000fe200000001ff */
[----:B-1----:R-:W-:-:S07]  /*0190*/  MOV R35, UR6 ;  /* 0x0000000600237c02 */ /* 0x002fce0008000f00 */
.L_x_0:
[----:B------:R-:W2:Y:S02]  /*01a0*/  LDCU.64 UR6, c[0x0][0x8b0] ;  /* 0x00011600ff0677ac */ /* 0x000ea40008000a00 */
[----:B--2---:R-:W-:-:S04]  /*01b0*/  UISETP.NE.U32.AND UP0, UPT, UR6, URZ, UPT ;  /* 0x000000ff0600728c */ /* 0x004fc8000bf05070 */
[----:B------:R-:W-:-:S09]  /*01c0*/  UISETP.NE.AND.EX UP0, UPT, UR7, URZ, UPT, UP0 ;  /* 0x000000ff0700728c */ /* 0x000fd2000bf05300 */
[----:B------:R-:W-:Y:S05]  /*01d0*/  BRA.U UP0, `(.L_x_2) ;  /* 0x0000000100247547 */ /* 0x000fea000b800000 */
[----:B------:R-:W2:Y:S02]  /*01e0*/  LDCU.64 UR6, c[0x0][0x8a8] ;  /* 0x00011500ff0677ac */ /* 0x000ea40008000a00 */
[----:B--2---:R-:W-:-:S04]  /*01f0*/  UISETP.NE.U32.AND UP0, UPT, UR6, URZ, UPT ;  /* 0x000000ff0600728c */ /* 0x004fc8000bf05070 */
[----:B------:R-:W-:-:S09]  /*0200*/  UISETP.NE.AND.EX UP0, UPT, UR7, URZ, UPT, UP0 ;  /* 0x000000ff0700728c */ /* 0x000fd2000bf05300 */
[----:B------:R-:W-:Y:S05]  /*0210*/  BRA.U !UP0, `(.L_x_3) ;  /* 0x00000001080c7547 */ /* 0x000fea000b800000 */
[----:B------:R-:W2:Y:S02]  /*0220*/  LDC.64 R32, c[0x0][0x8a8] ;  /* 0x00022a00ff207b82 */ /* 0x000ea40000000a00 */
[----:B--2---:R2:W5:Y:S01]  /*0230*/  LDG.E R32, desc[UR46][R32.64] ;  /* 0x0000002e20207981 */ /* 0x004562000c1e1900 */
[----:B------:R-:W-:Y:S05]  /*0240*/  BRA `(.L_x_2) ;  /* 0x0000000000087947 */ /* 0x000fea0003800000 */
.L_x_3:
[----:B------:R-:W2:Y:S02]  /*0250*/  LDCU UR6, c[0x0][0x8a0] ;  /* 0x00011400ff0677ac */ /* 0x000ea40008000800 */
[----:B--2---:R-:W-:Y:S02]  /*0260*/  MOV R32, UR6 ;  /* 0x0000000600207c02 */ /* 0x004fe40008000f00 */
.L_x_2:
[----:B------:R-:W-:Y:S01]  /*0270*/  IMAD.U32 R0, RZ, RZ, UR10 ;  /* 0x0000000aff007e24 */ /* 0x000fe2000f8e00ff */
[----:B------:R-:W-:Y:S04]  /*0280*/  BSSY.RECONVERGENT B0, `(.L_x_4) ;  /* 0x000000c000007945 */ /* 0x000fe80003800200 */
[C---:B------:R-:W-:Y:S02]  /*0290*/  ISETP.NE.OR P2, PT, R0.reuse, 0x1, !P0 ;  /* 0x000000010000780c */ /* 0x040fe40004745670 */
[----:B------:R-:W-:-:S11]  /*02a0*/  ISETP.NE.OR P1, PT, R0, 0x3, !P0 ;  /* 0x000000030000780c */ /* 0x000fd60004725670 */
[----:B------:R-:W-:Y:S05]  /*02b0*/  @P2 BRA `(.L_x_5) ;  /* 0x0000000000202947 */ /* 0x000fea0003800000 */
[----:B------:R-:W3:Y:S02]  /*02c0*/  LDCU.64 UR6, c[0x0][0x348] ;  /* 0x00006900ff0677ac */ /* 0x000ee40008000a00 */
[----:B---3--:R-:W-:Y:S02]  /*02d0*/  UIADD3 UR12, UP1, UPT, UR6, 0x80, URZ ;  /* 0x00000080060c7890 */ /* 0x008fe4000ff3e0ff */
[----:B------:R-:W-:Y:S02]  /*02e0*/  UIADD3 UR6, UP0, UPT, UR6, 0x180, URZ ;  /* 0x0000018006067890 */ /* 0x000fe4000ff1e0ff */
[----:B------:R-:W-:Y:S02]  /*02f0*/  UIADD3.X UR13, UPT, UPT, URZ, UR7, URZ, UP1, !UPT ;  /* 0x00000007ff0d7290 */ /* 0x000fe40008ffe4ff */
[----:B------:R-:W-:-:S07]  /*0300*/  UIADD3.X UR7, UPT, UPT, URZ, UR7, URZ, UP0, !UPT ;  /* 0x00000007ff077290 */ /* 0x000fce00087fe4ff */
[----:B------:R3:W-:Y:S02]  /*0310*/  UTMACCTL.PF [UR12] ;  /* 0x000000000c0079b9 */ /* 0x0007e40008040000 */
[----:B------:R3:W-:Y:S02]  /*0320*/  UTMACCTL.PF [UR6] ;  /* 0x00000000060079b9 */ /* 0x0007e40008040000 */
[----:B---3--:R-:W-:Y:S01]  /*0330*/  NOP ;  /* 0x0000000000007918 */ /* 0x008fe20000000000 */
.L_x_5:
[----:B------:R-:W-:Y:S05]  /*0340*/  BSYNC.RECONVERGENT B0 ;  /* 0x0000000000007941 */ /* 0x000fea0003800200 */
.L_x_4:
[----:B------:R-:W-:Y:S04]  /*0350*/  BSSY.RECONVERGENT B0, `(.L_x_6) ;  /* 0x000000a000007945 */ /* 0x000fe80003800200 */
        /* <DEDUP_REMOVED lines=9> */
.L_x_7:
[----:B------:R-:W-:Y:S05]  /*03f0*/  BSYNC.RECONVERGENT B0 ;  /* 0x0000000000007941 */ /* 0x000fea0003800200 */
.L_x_6:
[----:B------:R-:W3:Y:S01]  /*0400*/  LDCU.64 UR6, c[0x0][0x888] ;  /* 0x00011100ff0677ac */ /* 0x000ee20008000a00 */
[----:B------:R-:W-:Y:S02]  /*0410*/  UISETP.EQ.U32.AND UP1, UPT, UR8, URZ, UPT ;  /* 0x000000ff0800728c */ /* 0x000fe4000bf22070 */
[----:B------:R-:W-:Y:S02]  /*0420*/  UPLOP3.LUT UP5, UPT, UPT, UPT, UPT, 0x40, 0x4 ;  /* 0x000000000004789c */ /* 0x000fe40003fae870 */
[----:B---3--:R-:W-:-:S04]  /*0430*/  UISETP.NE.U32.AND UP0, UPT, UR6, URZ, UPT ;  /* 0x000000ff0600728c */ /* 0x008fc8000bf05070 */
[----:B------:R-:W-:-:S04]  /*0440*/  UISETP.NE.AND.EX UP0, UPT, UR7, URZ, UPT, UP0 ;  /* 0x000000ff0700728c */ /* 0x000fc8000bf05300 */
[----:B------:R-:W-:-:S04]  /*0450*/  UISETP.EQ.OR.EX UP3, UPT, UR9, URZ, !UP0, UP1 ;  /* 0x000000ff0900728c */ /* 0x000fc8000c762710 */
[----:B------:R-:W-:-:S05]  /*0460*/  UP2UR UR48, UPR, URZ, 0x8 ;  /* 0x00000008ff307883 */ /* 0x000fca0008000000 */
[----:B------:R-:W-:Y:S07]  /*0470*/  BRA.U !UP3, `(.L_x_8) ;  /* 0x000000010b147547 */ /* 0x000fee000b800000 */
[----:B------:R-:W-:Y:S01]  /*0480*/  PLOP3.LUT P2, PT, PT, PT, UP2, 0x80, 0x8 ;  /* 0x000000000008781c */ /* 0x000fe20003f4f028 */
[----:B------:R-:W-:-:S12]  /*0490*/  UPLOP3.LUT UP5, UPT, UPT, UPT, UP0, 0x40, 0x4 ;  /* 0x000000000004789c */ /* 0x000fd80003fae800 */
[----:B-----5:R-:W-:-:S13]  /*04a0*/  @!P2 FSETP.EQ.AND P1, PT, R35, RZ, PT ;  /* 0x000000ff2300a20b */ /* 0x020fda0003f22000 */
[----:B------:R-:W-:Y:S01]  /*04b0*/  @!P2 VOTEU.ANY UP1, P1 ;  /* 0x0000000000ffa886 */ /* 0x000fe20000820100 */
[----:B------:R-:W-:-:S11]  /*04c0*/  @!UP2 UPLOP3.LUT UP5, UPT, UPT, UPT, UP1, 0x80, 0x8 ;  /* 0x000000000008a89c */ /* 0x000fd60003faf010 */
.L_x_8:
[----:B------:R-:W3:Y:S01]  /*04d0*/  SHFL.IDX PT, R0, R70, RZ, 0x1f ;  /* 0x00001fff46007589 */ /* 0x000ee200000e0000 */
[----:B------:R-:W-:-:S04]  /*04e0*/  UISETP.NE.AND UP1, UPT, UR10, 0x2, UPT ;  /* 0x000000020a00788c */ /* 0x000fc8000bf25270 */
[----:B------:R-:W-:Y:S02]  /*04f0*/  UISETP.EQ.AND UP2, UPT, UR5, URZ, !UP1 ;  /* 0x000000ff0500728c */ /* 0x000fe4000cf42270 */
[----:B------:R-:W-:-:S04]  /*0500*/  USEL UR6, URZ, 0x1, UP1 ;  /* 0x00000001ff067887 */ /* 0x000fc80008800000 */
[----:B------:R-:W-:Y:S02]  /*0510*/  PLOP3.LUT P5, PT, P0, PT, UP2, 0x80, 0x8 ;  /* 0x000000000008781c */ /* 0x000fe400007af028 */
[----:B---3--:R-:W-:-:S13]  /*0520*/  ISETP.NE.AND P1, PT, R0, RZ, PT ;  /* 0x000000ff0000720c */ /* 0x008fda0003f25270 */
[----:B------:R-:W-:Y:S05]  /*0530*/  @P1 BRA `(.L_x_9) ;  /* 0x0000000000981947 */ /* 0x000fea0003800000 */
[----:B------:R-:W-:Y:S01]  /*0540*/  ELECT P1, URZ, PT ;  /* 0x0000000000ff782f */ /* 0x000fe20003820000 */
[----:B------:R-:W-:-:S12]  /*0550*/  BSSY.RECONVERGENT B0, `(.L_x_9) ;  /* 0x0000024000007945 */ /* 0x000fd80003800200 */
[----:B------:R-:W-:Y:S05]  /*0560*/  @!P1 BRA `(.L_x_10) ;  /* 0x0000000000889947 */ /* 0x000fea0003800000 */
[----:B------:R-:W-:Y:S01]  /*0570*/  UMOV UR8, 0x400 ;  /* 0x0000040000087882 */ /* 0x000fe20000000000 */
[----:B------:R-:W-:Y:S01]  /*0580*/  UMOV UR7, 0x1 ;  /* 0x0000000100077882 */ /* 0x000fe20000000000 */
[----:B------:R-:W-:Y:S02]  /*0590*/  ULEA UR8, UR37, UR8, 0x18 ;  /* 0x0000000825087291 */ /* 0x000fe4000f8ec0ff */
[----:B------:R-:W-:-:S04]  /*05a0*/  UIADD3 UR12, UPT, UPT, -UR7, 0x100000, URZ ;  /* 0x00100000070c7890 */ /* 0x000fc8000fffe1ff */
[----:B------:R-:W-:Y:S02]  /*05b0*/  USHF.L.U32 UR13, UR12, 0xb, URZ ;  /* 0x0000000b0c0d7899 */ /* 0x000fe400080006ff */
[----:B------:R-:W-:Y:S01]  /*05c0*/  USHF.L.U32 UR12, UR12, 0x1, URZ ;  /* 0x000000010c0c7899 */ /* 0x000fe200080006ff */
[----:B------:R-:W3:Y:S11]  /*05d0*/  FENCE.VIEW.ASYNC.S ;  /* 0x00000000000073c6 */ /* 0x000ef60000000000 */
[----:B---3--:R3:W4:Y:S01]  /*05e0*/  SYNCS.EXCH.64 URZ, [UR8], UR12 ;  /* 0x0000000c08ff75b2 */ /* 0x0087220008000100 */
[----:B------:R3:W1:Y:S01]  /*05f0*/  SYNCS.EXCH.64 URZ, [UR8+0x68], UR12 ;  /* 0x0000680c08ff75b2 */ /* 0x0006620008000100 */
        /* <DEDUP_REMOVED lines=23> */
[----:B------:R3:W1:Y:S02]  /*0770*/  SYNCS.EXCH.64 URZ, [UR8+0xc8], UR12 ;  /* 0x0000c80c08ff75b2 */ /* 0x0006640008000100 */
[----:B---34-:R-:W-:Y:S01]  /*0780*/  NOP ;  /* 0x0000000000007918 */ /* 0x018fe20000000000 */
.L_x_10:
[----:B------:R-:W-:Y:S05]  /*0790*/  BSYNC.RECONVERGENT B0 ;  /* 0x0000000000007941 */ /* 0x000fea0003800200 */
.L_x_9:
[----:B------:R-:W3:Y:S01]  /*07a0*/  SHFL.IDX PT, R0, R70, RZ, 0x1f ;  /* 0x00001fff46007589 */ /* 0x000ee200000e0000 */
[----:B------:R-:W-:Y:S01]  /*07b0*/  NOP ;  /* 0x0000000000007918 */ /* 0x000fe20000000000 */
[----:B---3--:R-:W-:-:S13]  /*07c0*/  ISETP.NE.AND P1, PT, R0, 0x1, PT ;  /* 0x000000010000780c */ /* 0x008fda0003f25270 */
[----:B------:R-:W-:Y:S05]  /*07d0*/  @P1 BRA `(.L_x_11) ;  /* 0x0000000000541947 */ /* 0x000fea0003800000 */
[----:B------:R-:W-:Y:S01]  /*07e0*/  UMOV UR9, 0x400 ;  /* 0x0000040000097882 */ /* 0x000fe20000000000 */
[----:B------:R-:W-:Y:S01]  /*07f0*/  UMOV UR8, 0x20 ;  /* 0x0000002000087882 */ /* 0x000fe20000000000 */
[----:B------:R-:W-:Y:S01]  /*0800*/  UMOV UR7, 0x80 ;  /* 0x0000008000077882 */ /* 0x000fe20000000000 */
[----:B------:R-:W-:Y:S02]  /*0810*/  ULEA UR9, UR37, UR9, 0x18 ;  /* 0x0000000925097291 */ /* 0x000fe4000f8ec0ff */
[----:B------:R-:W-:-:S04]  /*0820*/  UIADD3 UR12, UPT, UPT, -UR8, 0x100000, URZ ;  /* 0x00100000080c7890 */ /* 0x000fc8000fffe1ff */
[----:B------:R-:W-:Y:S02]  /*0830*/  USHF.L.U32 UR13, UR12, 0xb, URZ ;  /* 0x0000000b0c0d7899 */ /* 0x000fe400080006ff */
[----:B------:R-:W-:Y:S02]  /*0840*/  USHF.L.U32 UR12, UR12, 0x1, URZ ;  /* 0x000000010c0c7899 */ /* 0x000fe400080006ff */
[----:B------:R-:W-:-:S04]  /*0850*/  UIADD3 UR14, UPT, UPT, -UR7, 0x100000, URZ ;  /* 0x00100000070e7890 */ /* 0x000fc8000fffe1ff */
[----:B------:R-:W-:Y:S02]  /*0860*/  USHF.L.U32 UR15, UR14, 0xb, URZ ;  /* 0x0000000b0e0f7899 */ /* 0x000fe400080006ff */
[----:B------:R-:W-:Y:S01]  /*0870*/  USHF.L.U32 UR14, UR14, 0x1, URZ ;  /* 0x000000010e0e7899 */ /* 0x000fe200080006ff */
[----:B------:R-:W-:Y:S01]  /*0880*/  ELECT P1, URZ, PT ;  /* 0x0000000000ff782f */ /* 0x000fe20003820000 */
[----:B------:R-:W3:Y:S02]  /*0890*/  FENCE.VIEW.ASYNC.S ;  /* 0x00000000000073c6 */ /* 0x000ee40000000000 */
[----:B---3--:R3:W4:Y:S08]  /*08a0*/  SYNCS.EXCH.64 URZ, [UR9+0xd0], UR12 ;  /* 0x0000d00c09ff75b2 */ /* 0x0087300008000100 */
[----:B------:R3:W1:Y:S01]  /*08b0*/  SYNCS.EXCH.64 URZ, [UR9+0xf0], UR14 ;  /* 0x0000f00e09ff75b2 */ /* 0x0006620008000100 */
[----:B------:R3:W1:Y:S01]  /*08c0*/  SYNCS.EXCH.64 URZ, [UR9+0xd8], UR12 ;  /* 0x0000d80c09ff75b2 */ /* 0x0006620008000100 */
[----:B------:R3:W1:Y:S01]  /*08d0*/  SYNCS.EXCH.64 URZ, [UR9+0xf8], UR14 ;  /* 0x0000f80e09ff75b2 */ /* 0x0006620008000100 */
[----:B------:R3:W1:Y:S01]  /*08e0*/  SYNCS.EXCH.64 URZ, [UR9+0xe0], UR12 ;  /* 0x0000e00c09ff75b2 */ /* 0x0006620008000100 */
[----:B------:R3:W1:Y:S01]  /*08f0*/  SYNCS.EXCH.64 URZ, [UR9+0x100], UR14 ;  /* 0x0001000e09ff75b2 */ /* 0x0006620008000100 */
[----:B------:R3:W1:Y:S01]  /*0900*/  SYNCS.EXCH.64 URZ, [UR9+0xe8], UR12 ;  /* 0x0000e80c09ff75b2 */ /* 0x0006620008000100 */
[----:B------:R3:W1:Y:S01]  /*0910*/  SYNCS.EXCH.64 URZ, [UR9+0x108], UR14 ;  /* 0x0001080e09ff75b2 */ /* 0x0006620008000100 */
[----:B------:R-:W-:Y:S01]  /*0920*/  NOP ;  /* 0x0000000000007918 */ /* 0x000fe20000000000 */
.L_x_11:
[----:B------:R-:W2:Y:S01]  /*0930*/  SHFL.IDX PT, R0, R70, RZ, 0x1f ;  /* 0x00001fff46007589 */ /* 0x000ea200000e0000 */
[----:B------:R-:W-:Y:S01]  /*0940*/  NOP ;  /* 0x0000000000007918 */ /* 0x000fe20000000000 */
[----:B--2---:R-:W-:-:S13]  /*0950*/  ISETP.NE.AND P1, PT, R0, 0x3, PT ;  /* 0x000000030000780c */ /* 0x004fda0003f25270 */
[----:B------:R-:W-:Y:S05]  /*0960*/  @P1 BRA `(.L_x_12) ;  /* 0x00000000002c1947 */ /* 0x000fea0003800000 */
[----:B------:R-:W-:Y:S01]  /*0970*/  UMOV UR8, 0x400 ;  /* 0x0000040000087882 */ /* 0x000fe20000000000 */
[----:B------:R-:W-:Y:S01]  /*0980*/  UMOV UR7, 0x20 ;  /* 0x0000002000077882 */ /* 0x000fe20000000000 */
[----:B------:R-:W-:Y:S02]  /*0990*/  ULEA UR8, UR37, UR8, 0x18 ;  /* 0x0000000825087291 */ /* 0x000fe4000f8ec0ff */
[----:B---3--:R-:W-:-:S04]  /*09a0*/  UIADD3 UR12, UPT, UPT, -UR7, 0x100000, URZ ;  /* 0x00100000070c7890 */ /* 0x008fc8000fffe1ff */
[----:B------:R-:W-:Y:S02]  /*09b0*/  USHF.L.U32 UR13, UR12, 0xb, URZ ;  /* 0x0000000b0c0d7899 */ /* 0x000fe400080006ff */
[----:B------:R-:W-:Y:S01]  /*09c0*/  USHF.L.U32 UR12, UR12, 0x1, URZ ;  /* 0x000000010c0c7899 */ /* 0x000fe200080006ff */
[----:B------:R-:W-:Y:S01]  /*09d0*/  ELECT P1, URZ, PT ;  /* 0x0000000000ff782f */ /* 0x000fe20003820000 */
[----:B------:R-:W2:Y:S10]  /*09e0*/  FENCE.VIEW.ASYNC.S ;  /* 0x00000000000073c6 */ /* 0x000eb40000000000 */
[----:B--2---:R2:W3:Y:S01]  /*09f0*/  SYNCS.EXCH.64 URZ, [UR8+0x110], UR12 ;  /* 0x0001100c08ff75b2 */ /* 0x0044e20008000100 */
[----:B------:R2:W1:Y:S01]  /*0a00*/  SYNCS.EXCH.64 URZ, [UR8+0x118], UR12 ;  /* 0x0001180c08ff75b2 */ /* 0x0004620008000100 */
[----:B------:R-:W-:Y:S01]  /*0a10*/  NOP ;  /* 0x0000000000007918 */ /* 0x000fe20000000000 */
.L_x_12:
[----:B------:R-:W4:Y:S01]  /*0a20*/  SHFL.IDX PT, R0, R70, RZ, 0x1f ;  /* 0x00001fff46007589 */ /* 0x000f2200000e0000 */
[----:B------:R-:W-:Y:S01]  /*0a30*/  NOP ;  /* 0x0000000000007918 */ /* 0x000fe20000000000 */
[----:B----4-:R-:W-:-:S13]  /*0a40*/  ISETP.NE.AND P1, PT, R0, 0x4, PT ;  /* 0x000000040000780c */ /* 0x010fda0003f25270 */
[----:B------:R-:W-:Y:S05]  /*0a50*/  @P1 BRA `(.L_x_13) ;  /* 0x0000000000481947 */ /* 0x000fea0003800000 */
[----:B---3--:R-:W-:Y:S01]  /*0a60*/  UMOV UR9, 0x1a0 ;  /* 0x000001a000097882 */ /* 0x008fe20000000000 */
[----:B--2---:R-:W-:Y:S01]  /*0a70*/  UMOV UR8, 0x400 ;  /* 0x0000040000087882 */ /* 0x004fe20000000000 */
[----:B------:R-:W-:Y:S01]  /*0a80*/  USEL UR9, UR9, 0x1e0, UP5 ;  /* 0x000001e009097887 */ /* 0x000fe2000a800000 */
        /* <DEDUP_REMOVED lines=9> */
[----:B------:R-:W2:Y:S02]  /*0b20*/  FENCE.VIEW.ASYNC.S ;  /* 0x00000000000073c6 */ /* 0x000ea40000000000 */
[----:B--2---:R4:W2:Y:S08]  /*0b30*/  SYNCS.EXCH.64 URZ, [UR8+0x120], UR12 ;  /* 0x0001200c08ff75b2 */ /* 0x0048b00008000100 */
[----:B------:R4:W3:Y:S01]  /*0b40*/  SYNCS.EXCH.64 URZ, [UR8+0x130], UR14 ;  /* 0x0001300e08ff75b2 */ /* 0x0008e20008000100 */
[----:B------:R4:W1:Y:S01]  /*0b50*/  SYNCS.EXCH.64 URZ, [UR8+0x128], UR12 ;  /* 0x0001280c08ff75b2 */ /* 0x0008620008000100 */
[----:B------:R4:W1:Y:S02]  /*0b60*/  SYNCS.EXCH.64 URZ, [UR8+0x138], UR14 ;  /* 0x0001380e08ff75b2 */ /* 0x0008640008000100 */
[----:B----4-:R-:W-:Y:S01]  /*0b70*/  NOP ;  /* 0x0000000000007918 */ /* 0x010fe20000000000 */
.L_x_13:
[----:B------:R-:W4:Y:S01]  /*0b80*/  SHFL.IDX PT, R0, R70, RZ, 0x1f ;  /* 0x00001fff46007589 */ /* 0x000f2200000e0000 */
[----:B------:R-:W-:Y:S01]  /*0b90*/  NOP ;  /* 0x0000000000007918 */ /* 0x000fe20000000000 */
[----:B----4-:R-:W-:-:S13]  /*0ba0*/  ISETP.NE.AND P1, PT, R0, 0x5, PT ;  /* 0x000000050000780c */ /* 0x010fda0003f25270 */
[----:B------:R-:W-:Y:S05]  /*0bb0*/  @P1 BRA `(.L_x_14) ;  /* 0x0000000000541947 */ /* 0x000fea0003800000 */
[----:B---3--:R-:W-:Y:S01]  /*0bc0*/  UMOV UR9, 0x400 ;  /* 0x0000040000097882 */ /* 0x008fe20000000000 */
[----:B--2---:R-:W-:Y:S01]  /*0bd0*/  UMOV UR8, 0x1 ;  /* 0x0000000100087882 */ /* 0x004fe20000000000 */
        /* <DEDUP_REMOVED lines=13> */
[----:B------:R4:W1:Y:S01]  /*0cb0*/  SYNCS.EXCH.64 URZ, [UR9+0x168], UR14 ;  /* 0x0001680e09ff75b2 */ /* 0x0008620008000100 */
[----:B------:R4:W1:Y:S01]  /*0cc0*/  SYNCS.EXCH.64 URZ, [UR9+0x150], UR12 ;  /* 0x0001500c09ff75b2 */ /* 0x0008620008000100 */
[----:B------:R4:W1:Y:S01]  /*0cd0*/  SYNCS.EXCH.64 URZ, [UR9+0x170], UR14 ;  /* 0x0001700e09ff75b2 */ /* 0x0008620008000100 */
[----:B------:R4:W1:Y:S01]  /*0ce0*/  SYNCS.EXCH.64 URZ, [UR9+0x158], UR12 ;  /* 0x0001580c09ff75b2 */ /* 0x0008620008000100 */
[----:B------:R4:W1:Y:S02]  /*0cf0*/  SYNCS.EXCH.64 URZ, [UR9+0x178], UR14 ;  /* 0x0001780e09ff75b2 */ /* 0x0008640008000100 */
[----:B----4-:R-:W-:Y:S01]  /*0d00*/  NOP ;  /* 0x0000000000007918 */ /* 0x010fe20000000000 */
.L_x_14:
[----:B------:R-:W4:Y:S01]  /*0d10*/  SHFL.IDX PT, R0, R70, RZ, 0x1f ;  /* 0x00001fff46007589 */ /* 0x000f2200000e0000 */
[----:B------:R-:W-:Y:S01]  /*0d20*/  ISETP.NE.OR P0, PT, RZ, UR10, !P0 ;  /* 0x0000000aff007c0c */ /* 0x000fe2000c705670 */
[----:B------:R-:W-:Y:S01]  /*0d30*/  NOP ;  /* 0x0000000000007918 */ /* 0x000fe20000000000 */
[----:B----4-:R-:W-:-:S13]  /*0d40*/  ISETP.NE.AND P1, PT, R0, 0x3, PT ;  /* 0x000000030000780c */ /* 0x010fda0003f25270 */
[----:B------:R-:W-:Y:S05]  /*0d50*/  @P1 BRA `(.L_x_15) ;  /* 0x0000000000341947 */ /* 0x000fea0003800000 */
[----:B--2---:R-:W-:Y:S01]  /*0d60*/  UMOV UR8, 0x400 ;  /* 0x0000040000087882 */ /* 0x004fe20000000000 */
[----:B------:R-:W-:Y:S01]  /*0d70*/  UMOV UR7, 0x20 ;  /* 0x0000002000077882 */ /* 0x000fe20000000000 */
[----:B------:R-:W-:Y:S02]  /*0d80*/  ULEA UR8, UR37, UR8, 0x18 ;  /* 0x0000000825087291 */ /* 0x000fe4000f8ec0ff */
[----:B---3--:R-:W-:-:S04]  /*0d90*/  UIADD3 UR12, UPT, UPT, -UR7, 0x100000, URZ ;  /* 0x00100000070c7890 */ /* 0x008fc8000fffe1ff */
[----:B------:R-:W-:Y:S02]  /*0da0*/  USHF.L.U32 UR13, UR12, 0xb, URZ ;  /* 0x0000000b0c0d7899 */ /* 0x000fe400080006ff */
[----:B------:R-:W-:Y:S01]  /*0db0*/  USHF.L.U32 UR12, UR12, 0x1, URZ ;  /* 0x000000010c0c7899 */ /* 0x000fe200080006ff */
[----:B------:R-:W-:Y:S01]  /*0dc0*/  ELECT P1, URZ, PT ;  /* 0x0000000000ff782f */ /* 0x000fe20003820000 */
[----:B------:R-:W2:Y:S10]  /*0dd0*/  FENCE.VIEW.ASYNC.S ;  /* 0x00000000000073c6 */ /* 0x000eb40000000000 */
[----:B--2---:R4:W2:Y:S01]  /*0de0*/  SYNCS.EXCH.64 URZ, [UR8+0x180], UR12 ;  /* 0x0001800c08ff75b2 */ /* 0x0048a20008000100 */
[----:B------:R4:W3:Y:S01]  /*0df0*/  SYNCS.EXCH.64 URZ, [UR8+0x190], UR12 ;  /* 0x0001900c08ff75b2 */ /* 0x0008e20008000100 */
[----:B------:R4:W1:Y:S01]  /*0e00*/  SYNCS.EXCH.64 URZ, [UR8+0x188], UR12 ;  /* 0x0001880c08ff75b2 */ /* 0x0008620008000100 */
[----:B------:R4:W1:Y:S02]  /*0e10*/  SYNCS.EXCH.64 URZ, [UR8+0x198], UR12 ;  /* 0x0001980c08ff75b2 */ /* 0x0008640008000100 */
[----:B----4-:R-:W-:Y:S01]  /*0e20*/  NOP ;  /* 0x0000000000007918 */ /* 0x010fe20000000000 */
.L_x_15:
[----:B------:R-:W-:Y:S01]  /*0e30*/  VOTEU.ALL UP1, P0 ;  /* 0x0000000000ff7886 */ /* 0x000fe20000020000 */
[----:B--2---:R-:W2:Y:S01]  /*0e40*/  LDCU UR8, c[0x0][0x36c] ;  /* 0x00006d80ff0877ac */ /* 0x004ea20008000800 */
[----:B------:R-:W-:Y:S01]  /*0e50*/  NOP ;  /* 0x0000000000007918 */ /* 0x000fe20000000000 */
[----:B------:R-:W-:Y:S01]  /*0e60*/  LOP3.LUT R10, R76, 0x1f, RZ, 0xc0, !PT ;  /* 0x0000001f4c0a7812 */ /* 0x000fe200078ec0ff */
[----:B---3--:R-:W-:Y:S01]  /*0e70*/  UMOV UR12, 0x20 ;  /* 0x00000020000c7882 */ /* 0x008fe20000000000 */
[----:B------:R-:W-:Y:S01]  /*0e80*/  @!UP1 UMOV UR7, 0x400 ;  /* 0x0000040000079882 */ /* 0x000fe20000000000 */
[----:B------:R-:W-:-:S04]  /*0e90*/  @!UP1 UIADD3 UR12, UPT, UPT, -UR12, 0x100000, URZ ;  /* 0x001000000c0c9890 */ /* 0x000fc8000fffe1ff */
[----:B------:R-:W-:Y:S02]  /*0ea0*/  @!UP1 USHF.L.U32 UR13, UR12, 0xb, URZ ;  /* 0x0000000b0c0d9899 */ /* 0x000fe400080006ff */
[----:B------:R-:W-:Y:S02]  /*0eb0*/  @!UP1 USHF.L.U32 UR12, UR12, 0x1, URZ ;  /* 0x000000010c0c9899 */ /* 0x000fe400080006ff */
[----:B------:R-:W-:Y:S01]  /*0ec0*/  @!UP1 ULEA UR7, UR37, UR7, 0x18 ;  /* 0x0000000725079291 */ /* 0x000fe2000f8ec0ff */
[----:B------:R-:W-:Y:S01]  /*0ed0*/  VOTEU.ALL UP1, P0 ;  /* 0x0000000000ff7886 */ /* 0x000fe20000020000 */
[----:B------:R-:W-:Y:S01]  /*0ee0*/  UISETP.NE.AND UP4, UPT, UR10, URZ, UPT ;  /* 0x000000ff0a00728c */ /* 0x000fe2000bf85270 */
[----:B------:R-:W3:Y:S09]  /*0ef0*/  FENCE.VIEW.ASYNC.S ;  /* 0x00000000000073c6 */ /* 0x000ef20000000000 */
[----:B---3--:R3:W4:Y:S01]  /*0f00*/  @!UP1 SYNCS.EXCH.64 URZ, [UR7+0x1a0], UR12 ;  /* 0x0001a00c07ff95b2 */ /* 0x0087220008000100 */
[----:B--2---:R-:W-:-:S09]  /*0f10*/  UISETP.EQ.U32.AND UP1, UPT, UR8, 0x1, UPT ;  /* 0x000000010800788c */ /* 0x004fd2000bf22070 */
[----:B------:R-:W-:Y:S05]  /*0f20*/  BRA.U !UP1, `(.L_x_16) ;  /* 0x0000000109087547 */ /* 0x000fea000b800000 */
[----:B-1--4-:R-:W-:Y:S01]  /*0f30*/  UCGABAR_ARV ;  /* 0x00000000000079c7 */ /* 0x012fe20008000000 */
[----:B------:R-:W-:Y:S05]  /*0f40*/  BRA `(.L_x_17) ;  /* 0x0000000000047947 */ /* 0x000fea0003800000 */
.L_x_16:
[----:B-1--4-:R-:W-:Y:S01]  /*0f50*/  NOP ;  /* 0x0000000000007918 */ /* 0x012fe20000000000 */
.L_x_17:
[----:B------:R-:W1:Y:S01]  /*0f60*/  S2R R11, SR_CTAID.X ;  /* 0x00000000000b7919 */ /* 0x000e620000002500 */
[----:B------:R-:W-:-:S05]  /*0f70*/  CS2R.32 R64, SR_CgaSize ;  /* 0x0000000000407805 */ /* 0x000fca0000008a00 */
[----:B------:R-:W-:-:S05]  /*0f80*/  IMAD R64, R64, -0xa0, RZ ;  /* 0xffffff6040407824 */ /* 0x000fca00078e02ff */
[----:B------:R-:W-:-:S14]  /*0f90*/  R2UR UR8, R64 ;  /* 0x00000000400872ca */ /* 0x000fdc00000e0000 */
[----:B------:R-:W2:Y:S01]  /*0fa0*/  LDCU UR8, c[0x0][UR8+0x2b0] ;  /* 0x00005600080877ac */ /* 0x000ea20008000800 */
[----:B------:R-:W-:-:S05]  /*0fb0*/  CS2R.32 R0, SR_CgaSize ;  /* 0x0000000000007805 */ /* 0x000fca0000008a00 */
[----:B------:R-:W-:-:S06]  /*0fc0*/  IMAD R0, R0, -0xa0, RZ ;  /* 0xffffff6000007824 */ /* 0x000fcc00078e02ff */
[----:B------:R-:W4:Y:S01]  /*0fd0*/  LDC R0, c[0x0][R0+0x2a0] ;  /* 0x0000a80000007b82 */ /* 0x000f220000000800 */
[----:B------:R-:W-:Y:S01]  /*0fe0*/  PRMT R8, RZ, 0x7610, R8 ;  /* 0x00007610ff087816 */ /* 0x000fe20000000008 */
[----:B------:R-:W2:Y:S01]  /*0ff0*/  S2R R20, SR_CTAID.Y ;  /* 0x0000000000147919 */ /* 0x000ea20000002600 */
[----:B------:R-:W-:-:S05]  /*1000*/  CS2R.32 R64, SR_CgaSize ;  /* 0x0000000000407805 */ /* 0x000fca0000008a00 */
[----:B------:R-:W-:-:S05]  /*1010*/  IMAD R64, R64, -0xa0, RZ ;  /* 0xffffff6040407824 */ /* 0x000fca00078e02ff */
[----:B---3--:R-:W-:-:S14]  /*1020*/  R2UR UR7, R64 ;  /* 0x00000000400772ca */ /* 0x008fdc00000e0000 */
[----:B------:R-:W3:Y:S01]  /*1030*/  LDCU UR7, c[0x0][UR7+0x2b4] ;  /* 0x00005680070777ac */ /* 0x000ee20008000800 */
[----:B------:R-:W-:Y:S01]  /*1040*/  UISETP.NE.AND UP2, UPT, UR10, 0x2, UPT ;  /* 0x000000020a00788c */ /* 0x000fe2000bf45270 */
[----:B------:R-:W2:Y:S01]  /*1050*/  LDC R9, c[0x0][0xb24] ;  /* 0x0002c900ff097b82 */ /* 0x000ea20000000800 */
[----:B------:R-:W-:-:S05]  /*1060*/  CS2R.32 R62, SR_CgaSize ;  /* 0x00000000003e7805 */ /* 0x000fca0000008a00 */
[----:B------:R-:W-:-:S06]  /*1070*/  IMAD R62, R62, -0xa0, RZ ;  /* 0xffffff603e3e7824 */ /* 0x000fcc00078e02ff */
[----:B------:R-:W4:Y:S08]  /*1080*/  LDC R62, c[0x0][R62+0x2a4] ;  /* 0x0000a9003e3e7b82 */ /* 0x000f300000000800 */
[----:B------:R-:W4:Y:S01]  /*1090*/  LDC R26, c[0x0][0xb24] ;  /* 0x0002c900ff1a7b82 */ /* 0x000f220000000800 */
[----:B-1----:R-:W-:Y:S01]  /*10a0*/  I2FP.F32.U32 R4, R11 ;  /* 0x0000000b00047245 */ /* 0x002fe20000201000 */
[----:B------:R-:W-:-:S06]  /*10b0*/  IMAD.MOV.U32 R21, RZ, RZ, R11 ;  /* 0x000000ffff157224 */ /* 0x000fcc00078e000b */
[----:B------:R-:W1:Y:S01]  /*10c0*/  S2UR UR36, SR_CTAID.Z ;  /* 0x00000000002479c3 */ /* 0x000e620000002700 */
[----:B--2---:R-:W-:Y:S02]  /*10d0*/  ISETP.GE.AND P0, PT, R9, 0x1, PT ;  /* 0x000000010900780c */ /* 0x004fe40003f06270 */
[----:B------:R-:W-:Y:S01]  /*10e0*/  I2FP.F32.U32 R2, R20 ;  /* 0x0000001400027245 */ /* 0x000fe20000201000 */
[----:B------:R-:W-:-:S04]  /*10f0*/  FMUL R4, R4, UR8 ;  /* 0x0000000804047c20 */ /* 0x000fc80008400000 */
[----:B---3--:R-:W-:Y:S01]  /*1100*/  FMUL R2, R2, UR7 ;  /* 0x0000000702027c20 */ /* 0x008fe20008400000 */
[----:B------:R-:W2:Y:S01]  /*1110*/  F2I.U32.TRUNC.NTZ R64, R4 ;  /* 0x0000000400407305 */ /* 0x000ea2000020f000 */
[----:B------:R-:W3:Y:S07]  /*1120*/  LDCU UR7, c[0x0][0xb30] ;  /* 0x00016600ff0777ac */ /* 0x000eee0008000800 */
[----:B------:R-:W1:Y:S01]  /*1130*/  F2I.U32.TRUNC.NTZ R3, R2 ;  /* 0x0000000200037305 */ /* 0x000e62000020f000 */
[----:B--2---:R-:W-:-:S04]  /*1140*/  IMAD.MOV R64, RZ, RZ, -R64 ;  /* 0x000000ffff407224 */ /* 0x004fc800078e0a40 */
[----:B----4-:R-:W-:Y:S01]  /*1150*/  IMAD R64, R0, R64, R11 ;  /* 0x0000004000407224 */ /* 0x010fe200078e020b */
[----:B------:R-:W-:Y:S01]  /*1160*/  PRMT R0, RZ, 0x7610, R0 ;  /* 0x00007610ff007816 */ /* 0x000fe20000000000 */
[----:B---3--:R-:W-:Y:S01]  /*1170*/  UISETP.NE.AND UP3, UPT, UR7, 0x1, UPT ;  /* 0x000000010700788c */ /* 0x008fe2000bf65270 */
[----:B-1----:R-:W-:-:S05]  /*1180*/  IADD3 R3, PT, PT, -R3, RZ, RZ ;  /* 0x000000ff03037210 */ /* 0x002fca0007ffe1ff */
[----:B------:R-:W-:Y:S01]  /*1190*/  IMAD R62, R62, R3, R20 ;  /* 0x000000033e3e7224 */ /* 0x000fe200078e0214 */
[----:B------:R-:W-:Y:S06]  /*11a0*/  BRA.U UP4, `(.L_x_18) ;  /* 0x0000000104247547 */ /* 0x000fec000b800000 */
[----:B------:R-:W-:Y:S01]  /*11b0*/  ISETP.NE.AND P1, PT, R62, RZ, PT ;  /* 0x000000ff3e00720c */ /* 0x000fe20003f25270 */
[----:B------:R-:W-:Y:S01]  /*11c0*/  IMAD.MOV.U32 R0, RZ, RZ, 0x3 ;  /* 0x00000003ff007424 */ /* 0x000fe200078e00ff */
[C---:B------:R-:W-:Y:S02]  /*11d0*/  LOP3.LUT R3, R64.reuse, 0xfffffffe, RZ, 0xc0, !PT ;  /* 0xfffffffe40037812 */ /* 0x040fe400078ec0ff */
[----:B------:R-:W-:Y:S02]  /*11e0*/  ISETP.LT.U32.OR P1, PT, R64, 0x2, !P1 ;  /* 0x000000024000780c */ /* 0x000fe40004f21470 */
[----:B------:R-:W-:Y:S02]  /*11f0*/  SHF.L.U32 R0, R0, R3, RZ ;  /* 0x0000000300007219 */ /* 0x000fe400000006ff */
[----:B------:R-:W-:Y:S02]  /*1200*/  SEL R5, RZ, 0x1, !P1 ;  /* 0x00000001ff057807 */ /* 0x000fe40004800000 */
[----:B------:R-:W-:-:S05]  /*1210*/  SEL R2, RZ, 0x2, !P1 ;  /* 0x00000002ff027807 */ /* 0x000fca0004800000 */
[----:B------:R-:W-:-:S05]  /*1220*/  IMAD.IADD R2, R5, 0x1, R2 ;  /* 0x0000000105027824 */ /* 0x000fca00078e0202 */
[----:B------:R-:W-:Y:S02]  /*1230*/  PRMT R8, R2, 0x7610, R8 ;  /* 0x0000761002087816 */ /* 0x000fe40000000008 */
.L_x_18:
[----:B------:R-:W-:Y:S05]  /*1240*/  @!P0 BRA `(.L_x_19) ;  /* 0x0000000000b88947 */ /* 0x000fea0003800000 */
[----:B------:R-:W1:Y:S01]  /*1250*/  LDC.64 R4, c[0x0][0xb18] ;  /* 0x0002c600ff047b82 */ /* 0x000e620000000a00 */
[----:B------:R-:W-:-:S07]  /*1260*/  ISETP.NE.AND P0, PT, R9, 0x1, PT ;  /* 0x000000010900780c */ /* 0x000fce0003f05270 */
[----:B------:R-:W2:Y:S08]  /*1270*/  LDC R14, c[0x0][0xb0c] ;  /* 0x0002c300ff0e7b82 */ /* 0x000eb00000000800 */
[----:B------:R-:W3:Y:S08]  /*1280*/  LDC R13, c[0x0][0x370] ;  /* 0x0000dc00ff0d7b82 */ /* 0x000ef00000000800 */
[----:B------:R-:W4:Y:S01]  /*1290*/  LDC R16, c[0x0][0x374] ;  /* 0x0000dd00ff107b82 */ /* 0x000f220000000800 */
[----:B-1----:R-:W-:-:S07]  /*12a0*/  ISETP.NE.AND P1, PT, R4, 0x1, PT ;  /* 0x000000010400780c */ /* 0x002fce0003f25270 */
[----:B------:R-:W3:Y:S01]  /*12b0*/  LDC.64 R6, c[0x0][0xb10] ;  /* 0x0002c400ff067b82 */ /* 0x000ee20000000a00 */
[----:B--2---:R-:W-:-:S07]  /*12c0*/  ISETP.NE.AND P2, PT, R14, 0x1, PT ;  /* 0x000000010e00780c */ /* 0x004fce0003f45270 */
[----:B------:R-:W1:Y:S08]  /*12d0*/  LDC R12, c[0x0][0xb20] ;  /* 0x0002c800ff0c7b82 */ /* 0x000e700000000800 */
[----:B------:R-:W2:Y:S01]  /*12e0*/  LDC.64 R2, c[0x0][0xb28] ;  /* 0x0002ca00ff027b82 */ /* 0x000ea20000000a00 */
[----:B----4-:R-:W-:-:S04]  /*12f0*/  IMAD.HI.U32 R15, R16, R5, RZ ;  /* 0x00000005100f7227 */ /* 0x010fc800078e00ff */
[----:B------:R-:W-:-:S04]  /*1300*/  IMAD.HI.U32 R5, R20, R5, RZ ;  /* 0x0000000514057227 */ /* 0x000fc800078e00ff */
[----:B---3--:R-:W-:-:S04]  /*1310*/  IMAD.HI.U32 R18, R13, R6, RZ ;  /* 0x000000060d127227 */ /* 0x008fc800078e00ff */
[C---:B------:R-:W-:Y:S01]  /*1320*/  IMAD.HI.U32 R22, R11.reuse, R6, RZ ;  /* 0x000000060b167227 */ /* 0x040fe200078e00ff */
[-C--:B------:R-:W-:Y:S02]  /*1330*/  @P2 SHF.R.U32.HI R13, RZ, R7.reuse, R18 ;  /* 0x00000007ff0d2219 */ /* 0x080fe40000011612 */
[-C--:B-1----:R-:W-:Y:S02]  /*1340*/  @P1 SHF.R.U32.HI R16, RZ, R12.reuse, R15 ;  /* 0x0000000cff101219 */ /* 0x082fe4000001160f */
[----:B------:R-:W-:Y:S02]  /*1350*/  SHF.R.U32.HI R5, RZ, R12, R5 ;  /* 0x0000000cff057219 */ /* 0x000fe40000011605 */
[----:B------:R-:W-:Y:S02]  /*1360*/  SHF.R.U32.HI R22, RZ, R7, R22 ;  /* 0x00000007ff167219 */ /* 0x000fe40000011616 */
[----:B------:R-:W-:Y:S01]  /*1370*/  SEL R5, R20, R5, !P1 ;  /* 0x0000000514057207 */ /* 0x000fe20004800000 */
[----:B--2---:R-:W-:Y:S01]  /*1380*/  IMAD.HI.U32 R18, R16, R2, RZ ;  /* 0x0000000210127227 */ /* 0x004fe200078e00ff */
[----:B------:R-:W-:-:S02]  /*1390*/  SEL R21, R11, R22, !P2 ;  /* 0x000000160b157207 */ /* 0x000fc40005000000 */
[----:B------:R-:W-:Y:S01]  /*13a0*/  IADD3 R7, PT, PT, -R5, RZ, RZ ;  /* 0x000000ff05077210 */ /* 0x000fe20007ffe1ff */
[----:B------:R-:W-:Y:S01]  /*13b0*/  IMAD.HI.U32 R6, R13, R2, RZ ;  /* 0x000000020d067227 */ /* 0x000fe200078e00ff */
[----:B------:R-:W-:-:S03]  /*13c0*/  @P0 SHF.R.U32.HI R16, RZ, R3, R18 ;  /* 0x00000003ff100219 */ /* 0x000fc60000011612 */
[----:B------:R-:W-:Y:S01]  /*13d0*/  IMAD R7, R4, R7, R20 ;  /* 0x0000000704077224 */ /* 0x000fe200078e0214 */
[----:B------:R-:W-:Y:S01]  /*13e0*/  @P0 SHF.R.U32.HI R13, RZ, R3, R6 ;  /* 0x00000003ff0d0219 */ /* 0x000fe20000011606 */
[----:B------:R-:W-:-:S04]  /*13f0*/  IMAD R16, R16, R9, RZ ;  /* 0x0000000910107224 */ /* 0x000fc800078e02ff */
[----:B------:R-:W-:Y:S01]  /*1400*/  IMAD R6, R13, R9, RZ ;  /* 0x000000090d067224 */ /* 0x000fe200078e02ff */
[----:B------:R-:W-:-:S04]  /*1410*/  ISETP.GE.AND P1, PT, R5, R16, PT ;  /* 0x000000100500720c */ /* 0x000fc80003f26270 */
[----:B------:R-:W-:Y:S01]  /*1420*/  ISETP.GE.OR P1, PT, R21, R6, P1 ;  /* 0x000000061500720c */ /* 0x000fe20000f26670 */
[----:B------:R-:W-:-:S05]  /*1430*/  IMAD.HI.U32 R6, R5, R2, RZ ;  /* 0x0000000205067227 */ /* 0x000fca00078e00ff */
[----:B------:R-:W-:-:S04]  /*1440*/  SHF.R.U32.HI R6, RZ, R3, R6 ;  /* 0x00000003ff067219 */ /* 0x000fc80000011606 */
[----:B------:R-:W-:-:S03]  /*1450*/  SEL R6, R5, R6, !P0 ;  /* 0x0000000605067207 */ /* 0x000fc60004000000 */
[----:B------:R-:W-:Y:S01]  /*1460*/  @!P1 IMAD.HI.U32 R12, R21, R2, RZ ;  /* 0x00000002150c9227 */ /* 0x000fe200078e00ff */
[----:B------:R-:W-:-:S04]  /*1470*/  IADD3 R2, PT, PT, -R6, RZ, RZ ;  /* 0x000000ff06027210 */ /* 0x000fc80007ffe1ff */
[----:B------:R-:W-:Y:S01]  /*1480*/  @!P1 SHF.R.U32.HI R12, RZ, R3, R12 ;  /* 0x00000003ff0c9219 */ /* 0x000fe2000001160c */
[----:B------:R-:W-:-:S03]  /*1490*/  IMAD R2, R9, R2, R5 ;  /* 0x0000000209027224 */ /* 0x000fc600078e0205 */
[----:B------:R-:W-:-:S05]  /*14a0*/  @!P1 SEL R3, R21, R12, !P0 ;  /* 0x0000000c15039207 */ /* 0x000fca0004000000 */
[--C-:B------:R-:W-:Y:S02]  /*14b0*/  @!P1 IMAD.IADD R6, R6, 0x1, -R3.reuse ;  /* 0x0000000106069824 */ /* 0x100fe400078e0a03 */
[----:B------:R-:W-:Y:S01]  /*14c0*/  @!P1 IMAD R3, R2, R13, R3 ;  /* 0x0000000d02039224 */ /* 0x000fe200078e0203 */
[----:B------:R-:W-:Y:S01]  /*14d0*/  IADD3 R2, PT, PT, -R21, RZ, RZ ;  /* 0x000000ff15027210 */ /* 0x000fe20007ffe1ff */
[----:B------:R-:W-:Y:S02]  /*14e0*/  @!P1 IMAD R5, R6, R9, R21 ;  /* 0x0000000906059224 */ /* 0x000fe400078e0215 */
[----:B------:R-:W-:Y:S02]  /*14f0*/  @!P1 IMAD.MOV.U32 R21, RZ, RZ, R3 ;  /* 0x000000ffff159224 */ /* 0x000fe400078e0003 */
[----:B------:R-:W-:Y:S02]  /*1500*/  IMAD R2, R14, R2, R11 ;  /* 0x000000020e027224 */ /* 0x000fe400078e020b */
[----:B------:R-:W-:-:S02]  /*1510*/  IMAD R20, R5, R4, R7 ;  /* 0x0000000405147224 */ /* 0x000fc400078e0207 */
[----:B------:R-:W-:Y:S02]  /*1520*/  IMAD R21, R21, R14, R2 ;  /* 0x0000000e15157224 */ /* 0x000fe400078e0202 */
.L_x_19:
[----:B------:R-:W-:Y:S05]  /*1530*/  BRA.U UP3, `(.L_x_20) ;  /* 0x0000000103407547 */ /* 0x000fea000b800000 */
[----:B------:R-:W1:Y:S08]  /*1540*/  LDC.64 R4, c[0x0][0xb10] ;  /* 0x0002c400ff047b82 */ /* 0x000e700000000a00 */
[----:B------:R-:W2:Y:S08]  /*1550*/  LDC.64 R2, c[0x0][0xb18] ;  /* 0x0002c600ff027b82 */ /* 0x000eb00000000a00 */
[----:B------:R-:W3:Y:S08]  /*1560*/  LDC R6, c[0x0][0xb20] ;  /* 0x0002c800ff067b82 */ /* 0x000ef00000000800 */
[----:B------:R-:W4:Y:S01]  /*1570*/  LDC R12, c[0x0][0xb0c] ;  /* 0x0002c300ff0c7b82 */ /* 0x000f220000000800 */
[----:B-1----:R-:W-:-:S05]  /*1580*/  IMAD.HI.U32 R4, R21, R4, RZ ;  /* 0x0000000415047227 */ /* 0x002fca00078e00ff */
[----:B------:R-:W-:Y:S01]  /*1590*/  SHF.R.U32.HI R4, RZ, R5, R4 ;  /* 0x00000005ff047219 */ /* 0x000fe20000011604 */
[----:B--2---:R-:W-:Y:S01]  /*15a0*/  IMAD.HI.U32 R3, R20, R3, RZ ;  /* 0x0000000314037227 */ /* 0x004fe200078e00ff */
[----:B------:R-:W-:-:S04]  /*15b0*/  ISETP.NE.AND P0, PT, R2, 0x1, PT ;  /* 0x000000010200780c */ /* 0x000fc80003f05270 */
[----:B---3--:R-:W-:-:S04]  /*15c0*/  SHF.R.U32.HI R3, RZ, R6, R3 ;  /* 0x00000006ff037219 */ /* 0x008fc80000011603 */
[----:B------:R-:W-:Y:S02]  /*15d0*/  SEL R3, R20, R3, !P0 ;  /* 0x0000000314037207 */ /* 0x000fe40004000000 */
[----:B----4-:R-:W-:-:S04]  /*15e0*/  ISETP.NE.AND P1, PT, R12, 0x1, PT ;  /* 0x000000010c00780c */ /* 0x010fc80003f25270 */
[----:B------:R-:W-:-:S05]  /*15f0*/  SEL R6, R21, R4, !P1 ;  /* 0x0000000415067207 */ /* 0x000fca0004800000 */
[----:B------:R-:W-:Y:S02]  /*1600*/  IMAD.IADD R4, R3, 0x1, -R6 ;  /* 0x0000000103047824 */ /* 0x000fe400078e0a06 */
[----:B------:R-:W-:Y:S02]  /*1610*/  IMAD.IADD R3, R6, 0x1, -R3 ;  /* 0x0000000106037824 */ /* 0x000fe400078e0a03 */
[----:B------:R-:W-:Y:S02]  /*1620*/  IMAD R21, R4, R12, R21 ;  /* 0x0000000c04157224 */ /* 0x000fe400078e0215 */
[----:B------:R-:W-:Y:S02]  /*1630*/  IMAD R20, R3, R2, R20 ;  /* 0x0000000203147224 */ /* 0x000fe400078e0214 */
.L_x_20:
[----:B------:R-:W-:Y:S05]  /*1640*/  BRA.U !UP1, `(.L_x_21) ;  /* 0x00000001090c7547 */ /* 0x000fea000b800000 */
[----:B------:R-:W-:Y:S01]  /*1650*/  UCGABAR_WAIT ;  /* 0x0000000000007dc7 */ /* 0x000fe20008000000 */
[----:B------:R-:W-:Y:S01]  /*1660*/  CCTL.IVALL ;  /* 0x00000000ff00798f */ /* 0x000fe20002000000 */
[----:B------:R-:W-:Y:S05]  /*1670*/  BRA `(.L_x_22) ;  /* 0x0000000000047947 */ /* 0x000fea0003800000 */
.L_x_21:
[----:B------:R-:W-:Y:S06]  /*1680*/  BAR.SYNC.DEFER_BLOCKING 0x0 ;  /* 0x0000000000007b1d */ /* 0x000fec0000010000 */
.L_x_22:
[----:B------:R-:W-:Y:S05]  /*1690*/  BRA.U UP2, `(.L_x_23) ;  /* 0x0000001502e87547 */ /* 0x000fea000b800000 */
[----:B------:R-:W1:Y:S01]  /*16a0*/  LDCU UR4, c[0x0][0x38c] ;  /* 0x00007180ff0477ac */ /* 0x000e620008000800 */
[----:B------:R-:W2:Y:S01]  /*16b0*/  LDC R9, c[0x0][0x370] ;  /* 0x0000dc00ff097b82 */ /* 0x000ea20000000800 */
[----:B------:R-:W-:Y:S02]  /*16c0*/  IMAD.SHL.U32 R16, R11, 0x40, RZ ;  /* 0x000000400b107824 */ /* 0x000fe400078e00ff */
[----:B------:R-:W-:Y:S01]  /*16d0*/  HFMA2 R14, -RZ, RZ, 0, 0 ;  /* 0x00000000ff0e7431 */ /* 0x000fe200000001ff */
[----:B------:R-:W-:Y:S01]  /*16e0*/  UISETP.NE.AND UP1, UPT, UR10, URZ, UPT ;  /* 0x000000ff0a00728c */ /* 0x000fe2000bf25270 */
[----:B------:R-:W-:Y:S01]  /*16f0*/  ISETP.NE.AND P4, PT, R10, RZ, P5 ;  /* 0x000000ff0a00720c */ /* 0x000fe20002f85270 */
[----:B------:R-:W-:Y:S01]  /*1700*/  IMAD.MOV.U32 R15, RZ, RZ, 0x1 ;  /* 0x00000001ff0f7424 */ /* 0x000fe200078e00ff */
[----:B------:R-:W-:Y:S01]  /*1710*/  MOV R10, RZ ;  /* 0x000000ff000a7202 */ /* 0x000fe20000000f00 */
[----:B------:R-:W-:Y:S01]  /*1720*/  IMAD.MOV.U32 R12, RZ, RZ, RZ ;  /* 0x000000ffff0c7224 */ /* 0x000fe200078e00ff */
[----:B------:R-:W3:Y:S01]  /*1730*/  LDC R0, c[0x0][0x374] ;  /* 0x0000dd00ff007b82 */ /* 0x000ee20000000800 */
[----:B------:R-:W-:Y:S01]  /*1740*/  IMAD.MOV.U32 R8, RZ, RZ, 0x1 ;  /* 0x00000001ff087424 */ /* 0x000fe200078e00ff */
[----:B------:R-:W-:Y:S01]  /*1750*/  LOP3.LUT R16, R16, 0x40, RZ, 0xc0, !PT ;  /* 0x0000004010107812 */ /* 0x000fe200078ec0ff */
[----:B------:R-:W4:Y:S01]  /*1760*/  LDCU.64 UR14, c[0x0][0x348] ;  /* 0x00006900ff0e77ac */ /* 0x000f220008000a00 */
[----:B------:R-:W-:-:S02]  /*1770*/  USEL UR22, UR6, 0x2, UP1 ;  /* 0x0000000206167887 */ /* 0x000fc40008800000 */
[----:B-1----:R-:W-:Y:S01]  /*1780*/  UIADD3 UR5, UPT, UPT, UR4, 0x3f, URZ ;  /* 0x0000003f04057890 */ /* 0x002fe2000fffe0ff */
[----:B------:R-:W-:-:S03]  /*1790*/  UMOV UR23, URZ ;  /* 0x000000ff00177c82 */ /* 0x000fc60008000000 */
[----:B------:R-:W-:-:S04]  /*17a0*/  USHF.R.S32.HI UR7, URZ, 0x1f, UR5 ;  /* 0x0000001fff077899 */ /* 0x000fc80008011405 */
[----:B------:R-:W-:Y:S02]  /*17b0*/  ULEA.HI UR7, UR7, UR5, URZ, 0x6 ;  /* 0x0000000507077291 */ /* 0x000fe4000f8f30ff */
[----:B------:R-:W-:Y:S02]  /*17c0*/  UIADD3 UR5, UPT, UPT, UR4, -0x1, URZ ;  /* 0xffffffff04057890 */ /* 0x000fe4000fffe0ff */
[----:B------:R-:W-:Y:S02]  /*17d0*/  USHF.R.S32.HI UR7, URZ, 0x6, UR7 ;  /* 0x00000006ff077899 */ /* 0x000fe40008011407 */
[----:B------:R-:W-:Y:S02]  /*17e0*/  UISETP.GE.U32.AND UP2, UPT, UR5, -0x7f, UPT ;  /* 0xffffff810500788c */ /* 0x000fe4000bf46070 */
[----:B------:R-:W-:Y:S02]  /*17f0*/  UISETP.LT.U32.AND UP0, UPT, UR7, 0xd, UPT ;  /* 0x0000000d0700788c */ /* 0x000fe4000bf01070 */
[----:B------:R-:W-:-:S02]  /*1800*/  UIADD3 UR4, UPT, UPT, UR4, 0x7e, URZ ;  /* 0x0000007e04047890 */ /* 0x000fc4000fffe0ff */
[----:B------:R-:W-:-:S04]  /*1810*/  USEL UR5, UR7, 0xd, UP0 ;  /* 0x0000000d07057887 */ /* 0x000fc80008000000 */
[----:B------:R-:W-:Y:S02]  /*1820*/  UIADD3 UR21, UPT, UPT, UR5, -0x1, URZ ;  /* 0xffffffff05157890 */ /* 0x000fe4000fffe0ff */
[----:B------:R-:W-:Y:S02]  /*1830*/  @UP2 UIADD3 UR21, UPT, UPT, UR5, URZ, URZ ;  /* 0x000000ff05152290 */ /* 0x000fe4000fffe0ff */
[----:B------:R-:W-:Y:S02]  /*1840*/  UIADD3 UR24, UPT, UPT, UR7, -UR5, URZ ;  /* 0x8000000507187290 */ /* 0x000fe4000fffe0ff */
[----:B------:R-:W-:Y:S02]  /*1850*/  UIADD3 UR13, UPT, UPT, UR21, 0x1, URZ ;  /* 0x00000001150d7890 */ /* 0x000fe4000fffe0ff */
[----:B--2-4-:R-:W-:-:S12]  /*1860*/  UIADD3 UR21, UPT, UPT, -UR21, URZ, URZ ;  /* 0x000000ff15157290 */ /* 0x014fd8000fffe1ff */
.L_x_43:
[----:B------:R-:W-:Y:S01]  /*1870*/  UISETP.NE.AND UP0, UPT, UR37, URZ, UPT ;  /* 0x000000ff2500728c */ /* 0x000fe2000bf05270 */
[----:B------:R-:W1:Y:S08]  /*1880*/  S2UR UR37, SR_CgaCtaId ;  /* 0x00000000002579c3 */ /* 0x000e700000008800 */
[----:B------:R-:W-:Y:S05]  /*1890*/  BRA.U UP0, `(.L_x_24) ;  /* 0x0000000100347547 */ /* 0x000fea000b800000 */
[----:B------:R-:W2:Y:S01]  /*18a0*/  S2R R2, SR_CgaCtaId ;  /* 0x0000000000027919 */ /* 0x000ea20000008800 */
[----:B------:R-:W-:-:S04]  /*18b0*/  MOV R3, 0x400 ;  /* 0x0000040000037802 */ /* 0x000fc80000000f00 */
[----:B--2---:R-:W-:Y:S02]  /*18c0*/  LEA R3, R2, R3, 0x18 ;  /* 0x0000000302037211 */ /* 0x004fe400078ec0ff */
[----:B------:R-:W-:-:S03]  /*18d0*/  SHF.L.U32 R2, R8, 0x1f, RZ ;  /* 0x0000001f08027819 */ /* 0x000fc600000006ff */
[----:B------:R-:W-:-:S04]  /*18e0*/  IMAD R3, R10, 0x8, R3 ;  /* 0x000000080a037824 */ /* 0x000fc800078e0203 */
[----:B------:R-:W2:Y:S02]  /*18f0*/  SYNCS.PHASECHK.TRANS64.TRYWAIT P0, [R3+URZ+0x190], R2 ;  /* 0x00019002030075a7 */ /* 0x000ea400080011ff */
[----:B--2---:R-:W-:Y:S05]  /*1900*/  @!P0 BRA `(.L_x_25) ;  /* 0x0000007400608947 */ /* 0x004fea0003800000 */
.L_x_160:
[----:B------:R-:W-:Y:S01]  /*1910*/  VIADD R10, R10, 0x1 ;  /* 0x000000010a0a7836 */ /* 0x000fe20000000000 */
[----:B------:R2:W-:Y:S04]  /*1920*/  SYNCS.ARRIVE.TRANS64.A1T0 RZ, [R3+URZ+0x180], RZ ;  /* 0x000180ff03ff79a7 */ /* 0x0005e800081000ff */
[----:B------:R-:W-:-:S04]  /*1930*/  ISETP.NE.AND P0, PT, R10, 0x2, PT ;  /* 0x000000020a00780c */ /* 0x000fc80003f05270 */
[----:B------:R-:W-:Y:S02]  /*1940*/  SEL R10, R10, RZ, P0 ;  /* 0x000000ff0a0a7207 */ /* 0x000fe40000000000 */
[----:B--2---:R-:W-:-:S04]  /*1950*/  SEL R3, RZ, 0x1, P0 ;  /* 0x00000001ff037807 */ /* 0x004fc80000000000 */
[----:B------:R-:W-:-:S07]  /*1960*/  LOP3.LUT R8, R8, R3, RZ, 0x3c, !PT ;  /* 0x0000000308087212 */ /* 0x000fce00078e3cff */
.L_x_24:
[----:B------:R-:W-:Y:S01]  /*1970*/  UMOV UR6, 0x400 ;  /* 0x0000040000067882 */ /* 0x000fe20000000000 */
[----:B------:R-:W-:Y:S01]  /*1980*/  LEA.HI R3, R21, R21, RZ, 0x1 ;  /* 0x0000001515037211 */ /* 0x000fe200078f08ff */
[----:B-1----:R-:W-:Y:S01]  /*1990*/  ULEA UR6, UR37, UR6, 0x18 ;  /* 0x0000000625067291 */ /* 0x002fe2000f8ec0ff */
[----:B------:R-:W-:Y:S01]  /*19a0*/  SHF.L.U32 R2, R15, 0x1f, RZ ;  /* 0x0000001f0f027819 */ /* 0x000fe200000006ff */
[----:B------:R-:W-:Y:S01]  /*19b0*/  UISETP.GE.U32.AND UP0, UPT, UR4, 0x7f, UPT ;  /* 0x0000007f0400788c */ /* 0x000fe2000bf06070 */
[C---:B------:R-:W-:Y:S01]  /*19c0*/  R2UR UR9, R16.reuse ;  /* 0x00000000100972ca */ /* 0x040fe200000e0000 */
[----:B------:R-:W-:Y:S01]  /*19d0*/  ULEA UR8, UR23, UR6, 0x3 ;  /* 0x0000000617087291 */ /* 0x000fe2000f8e18ff */
[----:B------:R-:W-:Y:S01]  /*19e0*/  IMAD.SHL.U32 R3, R3, 0x40, RZ ;  /* 0x0000004003037824 */ /* 0x000fe200078e00ff */
[----:B------:R-:W-:Y:S01]  /*19f0*/  R2UR UR11, R16 ;  /* 0x00000000100b72ca */ /* 0x000fe200000e0000 */
[----:B------:R-:W-:-:S03]  /*1a00*/  UMOV UR25, URZ ;  /* 0x000000ff00197c82 */ /* 0x000fc60008000000 */
[----:B------:R-:W-:-:S03]  /*1a10*/  R2UR UR35, R3 ;  /* 0x00000000032372ca */ /* 0x000fc600000e0000 */
[----:B------:R1:W2:Y:S01]  /*1a20*/  SYNCS.PHASECHK.TRANS64.TRYWAIT P0, [UR8+0x68], R2 ;  /* 0x00006802ff0075a7 */ /* 0x0002a20008001108 */
[----:B------:R-:W-:-:S09]  /*1a30*/  R2UR UR8, R20 ;  /* 0x00000000140872ca */ /* 0x000fd200000e0000 */
[----:B------:R-:W-:-:S04]  /*1a40*/  ULOP3.LUT UR35, UR9, 0xffffff80, UR35, 0xf8, !UPT ;  /* 0xffffff8009237892 */ /* 0x000fc8000f8ef823 */
[----:B------:R-:W-:Y:S01]  /*1a50*/  ULEA UR11, UR8, UR11, 0x7 ;  /* 0x0000000b080b7291 */ /* 0x000fe2000f8e38ff */
[----:B------:R-:W-:Y:S11]  /*1a60*/  BRA.U !UP0, `(.L_x_26) ;  /* 0x0000000108bc7547 */ /* 0x000ff6000b800000 */
[----:B------:R-:W-:Y:S01]  /*1a70*/  UMOV UR16, UR21 ;  /* 0x0000001500107c82 */ /* 0x000fe20008000000 */
[----:B------:R-:W-:Y:S01]  /*1a80*/  UMOV UR17, UR23 ;  /* 0x0000001700117c82 */ /* 0x000fe20008000000 */
[----:B------:R-:W-:-:S05]  /*1a90*/  UMOV UR34, URZ ;  /* 0x000000ff00227c82 */ /* 0x000fca0008000000 */
.L_x_32:
[----:B------:R-:W-:Y:S01]  /*1aa0*/  ULEA UR33, UR17, UR6, 0x3 ;  /* 0x0000000611217291 */ /* 0x000fe2000f8e18ff */
[----:B------:R-:W-:Y:S01]  /*1ab0*/  @P5 MOV R3, 0x8000 ;  /* 0x0000800000035802 */ /* 0x000fe20000000f00 */
[----:B-12-4-:R-:W-:Y:S10]  /*1ac0*/  @P0 BRA `(.L_x_27) ;  /* 0x00000000000c0947 */ /* 0x016ff40003800000 */
[----:B------:R-:W-:-:S04]  /*1ad0*/  SHF.L.U32 R5, R15, 0x1f, RZ ;  /* 0x0000001f0f057819 */ /* 0x000fc800000006ff */
[----:B------:R-:W2:Y:S02]  /*1ae0*/  SYNCS.PHASECHK.TRANS64.TRYWAIT P0, [UR33+0x68], R5 ;  /* 0x00006805ff0075a7 */ /* 0x000ea40008001121 */
[----:B--2---:R-:W-:Y:S05]  /*1af0*/  @!P0 BRA `(.L_x_28) ;  /* 0x0000007000f88947 */ /* 0x004fea0003800000 */
.L_x_27:
[----:B------:R2:W-:Y:S01]  /*1b00*/  @P5 SYNCS.ARRIVE.TRANS64 RZ, [UR33], R3 ;  /* 0x00000003ffff59a7 */ /* 0x0005e20008000021 */
[----:B------:R-:W-:Y:S02]  /*1b10*/  ULOP3.LUT UR8, UR22, 0x2, URZ, 0xfc, !UPT ;  /* 0x0000000216087892 */ /* 0x000fe4000f8efcff */
[----:B------:R-:W-:Y:S02]  /*1b20*/  UIADD3 UR16, UPT, UPT, UR16, 0x1, URZ ;  /* 0x0000000110107890 */ /* 0x000fe4000fffe0ff */
[----:B------:R-:W-:Y:S02]  /*1b30*/  UISETP.NE.AND UP0, UPT, UR8, 0x2, UPT ;  /* 0x000000020800788c */ /* 0x000fe4000bf05270 */
[----:B------:R-:W-:-:S07]  /*1b40*/  UISETP.NE.AND UP2, UPT, UR16, 0x1, UPT ;  /* 0x000000011000788c */ /* 0x000fce000bf45270 */
[----:B------:R-:W-:Y:S05]  /*1b50*/  BRA.U UP0, `(.L_x_29) ;  /* 0x0000000100047547 */ /* 0x000fea000b800000 */
[----:B------:R-:W-:Y:S05]  /*1b60*/  BPT.TRAP 0x1 ;  /* 0x000000040000795c */ /* 0x000fea0000300000 */
.L_x_29:
[----:B------:R-:W-:Y:S04]  /*1b70*/  BSSY.RECONVERGENT B0, `(.L_x_30) ;  /* 0x0000003000007945 */ /* 0x000fe80003800200 */
[----:B------:R-:W-:Y:S05]  /*1b80*/  @!P4 BRA `(.L_x_31) ;  /* 0x000000000004c947 */ /* 0x000fea0003800000 */
[----:B------:R-:W-:Y:S05]  /*1b90*/  BPT.TRAP 0x1 ;  /* 0x000000040000795c */ /* 0x000fea0000300000 */
.L_x_31:
[----:B------:R-:W-:Y:S05]  /*1ba0*/  BSYNC.RECONVERGENT B0 ;  /* 0x0000000000007941 */ /* 0x000fea0003800200 */
.L_x_30:
[----:B------:R-:W-:Y:S02]  /*1bb0*/  UIADD3 UR23, UPT, UPT, UR17, 0x1, URZ ;  /* 0x0000000111177890 */ /* 0x000fe4000fffe0ff */
[----:B------:R-:W-:Y:S02]  /*1bc0*/  UIADD3 UR28, UP1, UPT, UR14, 0x80, URZ ;  /* 0x000000800e1c7890 */ /* 0x000fe4000ff3e0ff */
[----:B------:R-:W-:Y:S02]  /*1bd0*/  UISETP.NE.AND UP0, UPT, UR23, 0xd, UPT ;  /* 0x0000000d1700788c */ /* 0x000fe4000bf05270 */
[----:B------:R-:W-:Y:S02]  /*1be0*/  ULOP3.LUT UR33, UR33, 0xfefffff8, URZ, 0xc0, !UPT ;  /* 0xfefffff821217892 */ /* 0x000fe4000f8ec0ff */
[----:B------:R-:W-:Y:S02]  /*1bf0*/  USEL UR9, URZ, 0x1, UP0 ;  /* 0x00000001ff097887 */ /* 0x000fe40008000000 */
[----:B------:R-:W-:-:S02]  /*1c00*/  USEL UR23, UR23, URZ, UP0 ;  /* 0x000000ff17177287 */ /* 0x000fc40008000000 */
[----:B------:R-:W-:Y:S02]  /*1c10*/  UIADD3 UR26, UP0, UPT, UR14, 0x180, URZ ;  /* 0x000001800e1a7890 */ /* 0x000fe4000ff1e0ff */
[----:B------:R-:W-:Y:S01]  /*1c20*/  ULEA UR8, UR23, UR6, 0x3 ;  /* 0x0000000617087291 */ /* 0x000fe2000f8e18ff */
[----:B------:R-:W-:Y:S01]  /*1c30*/  LOP3.LUT R15, R15, UR9, RZ, 0x3c, !PT ;  /* 0x000000090f0f7c12 */ /* 0x000fe2000f8e3cff */
[----:B------:R-:W-:Y:S02]  /*1c40*/  UIADD3.X UR29, UPT, UPT, URZ, UR15, URZ, UP1, !UPT ;  /* 0x0000000fff1d7290 */ /* 0x000fe40008ffe4ff */
[----:B------:R-:W-:Y:S01]  /*1c50*/  UIADD3.X UR27, UPT, UPT, URZ, UR15, URZ, UP0, !UPT ;  /* 0x0000000fff1b7290 */ /* 0x000fe200087fe4ff */
[----:B-1----:R-:W-:Y:S01]  /*1c60*/  SHF.L.U32 R2, R15, 0x1f, RZ ;  /* 0x0000001f0f027819 */ /* 0x002fe200000006ff */
[----:B------:R-:W-:Y:S01]  /*1c70*/  UMOV UR18, 0x0 ;  /* 0x0000000000127882 */ /* 0x000fe20000000000 */
[----:B------:R-:W-:Y:S01]  /*1c80*/  UMOV UR19, 0x10000000 ;  /* 0x1000000000137882 */ /* 0x000fe20000000000 */
[----:B------:R-:W-:Y:S01]  /*1c90*/  UMOV UR10, UR34 ;  /* 0x00000022000a7c82 */ /* 0x000fe20008000000 */
[----:B------:R4:W1:Y:S01]  /*1ca0*/  SYNCS.PHASECHK.TRANS64.TRYWAIT P0, [UR8+0x68], R2 ;  /* 0x00006802ff0075a7 */ /* 0x0008620008001108 */
[----:B------:R-:W-:Y:S01]  /*1cb0*/  ULEA UR8, UR17, UR6, 0xd ;  /* 0x0000000611087291 */ /* 0x000fe2000f8e68ff */
[----:B------:R-:W-:Y:S01]  /*1cc0*/  UMOV UR12, UR36 ;  /* 0x00000024000c7c82 */ /* 0x000fe20008000000 */
[----:B------:R-:W-:-:S02]  /*1cd0*/  UMOV UR9, UR33 ;  /* 0x0000002100097c82 */ /* 0x000fc40008000000 */
[----:B------:R-:W-:Y:S02]  /*1ce0*/  UIADD3 UR32, UPT, UPT, UR8, 0x4300, URZ ;  /* 0x0000430008207890 */ /* 0x000fe4000fffe0ff */
[----:B------:R-:W-:Y:S01]  /*1cf0*/  UIADD3 UR8, UPT, UPT, UR8, 0x1e300, URZ ;  /* 0x0001e30008087890 */ /* 0x000fe2000fffe0ff */
[----:B------:R-:W-:Y:S01]  /*1d00*/  UMOV UR25, UR13 ;  /* 0x0000000d00197c82 */ /* 0x000fe20008000000 */
[----:B------:R-:W-:-:S05]  /*1d10*/  UMOV UR17, UR23 ;  /* 0x0000001700117c82 */ /* 0x000fca0008000000 */
[----:B------:R2:W-:Y:S02]  /*1d20*/  UTMALDG.3D.2CTA [UR32], [UR28], desc[UR18] ;  /* 0x000012201c0075b4 */ /* 0x0005e40008211000 */
[----:B------:R4:W-:Y:S01]  /*1d30*/  UTMALDG.3D.2CTA [UR8], [UR26], desc[UR18] ;  /* 0x000012081a0075b4 */ /* 0x0009e20008211000 */
[----:B--2---:R-:W-:Y:S01]  /*1d40*/  UIADD3 UR34, UPT, UPT, UR34, 0x40, URZ ;  /* 0x0000004022227890 */ /* 0x004fe2000fffe0ff */
[----:B------:R-:W-:Y:S11]  /*1d50*/  BRA.U UP2, `(.L_x_32) ;  /* 0xfffffffd02507547 */ /* 0x000ff6000b83ffff */
.L_x_26:
[----:B-12---:R-:W-:Y:S01]  /*1d60*/  PLOP3.LUT P0, PT, PT, PT, UP5, 0x80, 0x8 ;  /* 0x000000000008781c */ /* 0x006fe20003f0f058 */
[----:B----4-:R-:W-:Y:S01]  /*1d70*/  ULEA UR8, UR23, UR6, 0x3 ;  /* 0x0000000617087291 */ /* 0x010fe2000f8e18ff */
[----:B------:R-:W-:Y:S01]  /*1d80*/  SHF.L.U32 R2, R15, 0x1f, RZ ;  /* 0x0000001f0f027819 */ /* 0x000fe200000006ff */
[----:B------:R-:W-:-:S10]  /*1d90*/  UISETP.GT.AND UP0, UPT, UR7, UR5, UPT ;  /* 0x000000050700728c */ /* 0x000fd4000bf04270 */
[----:B------:R-:W-:Y:S01]  /*1da0*/  @!P0 SYNCS.ARRIVE.TRANS64.A1T0 RZ, [UR6+0x118], RZ ;  /* 0x000118ffffff89a7 */ /* 0x000fe20008100006 */
[----:B------:R1:W2:Y:S01]  /*1db0*/  SYNCS.PHASECHK.TRANS64.TRYWAIT P0, [UR8+0x68], R2 ;  /* 0x00006802ff0075a7 */ /* 0x0002a20008001108 */
[----:B------:R-:W-:Y:S05]  /*1dc0*/  BRA.U !UP0, `(.L_x_33) ;  /* 0x0000000108bc7547 */ /* 0x000fea000b800000 */
[----:B------:R-:W-:Y:S01]  /*1dd0*/  UIADD3 UR26, UPT, UPT, UR24, UR25, URZ ;  /* 0x00000019181a7290 */ /* 0x000fe2000fffe0ff */
[----:B------:R-:W-:-:S11]  /*1de0*/  UMOV UR27, UR23 ;  /* 0x00000017001b7c82 */ /* 0x000fd60008000000 */
.L_x_39:
[----:B------:R-:W-:Y:S01]  /*1df0*/  ULEA UR17, UR27, UR6, 0x3 ;  /* 0x000000061b117291 */ /* 0x000fe2000f8e18ff */
[----:B--2---:R-:W-:Y:S01]  /*1e00*/  @P5 MOV R3, 0x8000 ;  /* 0x0000800000035802 */ /* 0x004fe20000000f00 */
[----:B-12---:R-:W-:Y:S10]  /*1e10*/  @P0 BRA `(.L_x_34) ;  /* 0x00000000000c0947 */ /* 0x006ff40003800000 */
[----:B------:R-:W-:-:S04]  /*1e20*/  SHF.L.U32 R5, R15, 0x1f, RZ ;  /* 0x0000001f0f057819 */ /* 0x000fc800000006ff */
[----:B------:R-:W2:Y:S02]  /*1e30*/  SYNCS.PHASECHK.TRANS64.TRYWAIT P0, [UR17+0x68], R5 ;  /* 0x00006805ff0075a7 */ /* 0x000ea40008001111 */
[----:B--2---:R-:W-:Y:S05]  /*1e40*/  @!P0 BRA `(.L_x_35) ;  /* 0x00000070003c8947 */ /* 0x004fea0003800000 */
.L_x_34:
[----:B------:R2:W-:Y:S01]  /*1e50*/  @P5 SYNCS.ARRIVE.TRANS64 RZ, [UR17], R3 ;  /* 0x00000003ffff59a7 */ /* 0x0005e20008000011 */
[----:B------:R-:W-:-:S04]  /*1e60*/  ULOP3.LUT UR8, UR22, 0x2, URZ, 0xfc, !UPT ;  /* 0x0000000216087892 */ /* 0x000fc8000f8efcff */
[----:B------:R-:W-:-:S09]  /*1e70*/  UISETP.NE.AND UP0, UPT, UR8, 0x2, UPT ;  /* 0x000000020800788c */ /* 0x000fd2000bf05270 */
[----:B------:R-:W-:Y:S05]  /*1e80*/  BRA.U UP0, `(.L_x_36) ;  /* 0x0000000100047547 */ /* 0x000fea000b800000 */
[----:B------:R-:W-:Y:S05]  /*1e90*/  BPT.TRAP 0x1 ;  /* 0x000000040000795c */ /* 0x000fea0000300000 */
.L_x_36:
[----:B------:R-:W-:Y:S04]  /*1ea0*/  BSSY.RECONVERGENT B0, `(.L_x_37) ;  /* 0x0000003000007945 */ /* 0x000fe80003800200 */
[----:B------:R-:W-:Y:S05]  /*1eb0*/  @!P4 BRA `(.L_x_38) ;  /* 0x000000000004c947 */ /* 0x000fea0003800000 */
[----:B------:R-:W-:Y:S05]  /*1ec0*/  BPT.TRAP 0x1 ;  /* 0x000000040000795c */ /* 0x000fea0000300000 */
.L_x_38:
[----:B------:R-:W-:Y:S05]  /*1ed0*/  BSYNC.RECONVERGENT B0 ;  /* 0x0000000000007941 */ /* 0x000fea0003800200 */
.L_x_37:
[----:B------:R-:W-:Y:S02]  /*1ee0*/  UIADD3 UR23, UPT, UPT, UR27, 0x1, URZ ;  /* 0x000000011b177890 */ /* 0x000fe4000fffe0ff */
[----:B------:R-:W-:Y:S02]  /*1ef0*/  UIADD3 UR32, UP1, UPT, UR14, 0x80, URZ ;  /* 0x000000800e207890 */ /* 0x000fe4000ff3e0ff */
[----:B------:R-:W-:Y:S02]  /*1f00*/  UISETP.NE.AND UP0, UPT, UR23, 0xd, UPT ;  /* 0x0000000d1700788c */ /* 0x000fe4000bf05270 */
[----:B------:R-:W-:Y:S02]  /*1f10*/  USHF.L.U32 UR18, UR25, 0x6, URZ ;  /* 0x0000000619127899 */ /* 0x000fe400080006ff */
[----:B------:R-:W-:Y:S02]  /*1f20*/  USEL UR9, URZ, 0x1, UP0 ;  /* 0x00000001ff097887 */ /* 0x000fe40008000000 */
[----:B------:R-:W-:-:S02]  /*1f30*/  USEL UR23, UR23, URZ, UP0 ;  /* 0x000000ff17177287 */ /* 0x000fc40008000000 */
[----:B------:R-:W-:Y:S02]  /*1f40*/  UIADD3 UR30, UP0, UPT, UR14, 0x180, URZ ;  /* 0x000001800e1e7890 */ /* 0x000fe4000ff1e0ff */
[----:B------:R-:W-:Y:S01]  /*1f50*/  ULEA UR8, UR23, UR6, 0x3 ;  /* 0x0000000617087291 */ /* 0x000fe2000f8e18ff */
[----:B------:R-:W-:Y:S01]  /*1f60*/  LOP3.LUT R15, R15, UR9, RZ, 0x3c, !PT ;  /* 0x000000090f0f7c12 */ /* 0x000fe2000f8e3cff */
[----:B------:R-:W-:Y:S02]  /*1f70*/  ULOP3.LUT UR17, UR17, 0xfefffff8, URZ, 0xc0, !UPT ;  /* 0xfefffff811117892 */ /* 0x000fe4000f8ec0ff */
[----:B------:R-:W-:Y:S01]  /*1f80*/  UIADD3.X UR33, UPT, UPT, URZ, UR15, URZ, UP1, !UPT ;  /* 0x0000000fff217290 */ /* 0x000fe20008ffe4ff */
[----:B-1----:R-:W-:Y:S01]  /*1f90*/  SHF.L.U32 R2, R15, 0x1f, RZ ;  /* 0x0000001f0f027819 */ /* 0x002fe200000006ff */
[----:B------:R-:W-:Y:S01]  /*1fa0*/  UIADD3.X UR31, UPT, UPT, URZ, UR15, URZ, UP0, !UPT ;  /* 0x0000000fff1f7290 */ /* 0x000fe200087fe4ff */
[----:B------:R-:W-:Y:S02]  /*1fb0*/  UMOV UR28, 0x0 ;  /* 0x00000000001c7882 */ /* 0x000fe40000000000 */
[----:B------:R4:W1:Y:S01]  /*1fc0*/  SYNCS.PHASECHK.TRANS64.TRYWAIT P0, [UR8+0x68], R2 ;  /* 0x00006802ff0075a7 */ /* 0x0008620008001108 */
[----:B------:R-:W-:Y:S01]  /*1fd0*/  ULEA UR8, UR27, UR6, 0xd ;  /* 0x000000061b087291 */ /* 0x000fe2000f8e68ff */
[----:B------:R-:W-:Y:S01]  /*1fe0*/  UMOV UR29, 0x10000000 ;  /* 0x10000000001d7882 */ /* 0x000fe20000000000 */
[----:B------:R-:W-:-:S02]  /*1ff0*/  UMOV UR19, UR35 ;  /* 0x0000002300137c82 */ /* 0x000fc40008000000 */
[----:B------:R-:W-:Y:S02]  /*2000*/  UIADD3 UR16, UPT, UPT, UR8, 0x4300, URZ ;  /* 0x0000430008107890 */ /* 0x000fe4000fffe0ff */
[----:B------:R-:W-:Y:S01]  /*2010*/  UIADD3 UR8, UPT, UPT, UR8, 0x1e300, URZ ;  /* 0x0001e30008087890 */ /* 0x000fe2000fffe0ff */
[----:B------:R-:W-:Y:S01]  /*2020*/  UMOV UR20, UR36 ;  /* 0x0000002400147c82 */ /* 0x000fe20008000000 */
[----:B------:R-:W-:Y:S01]  /*2030*/  UMOV UR12, UR36 ;  /* 0x00000024000c7c82 */ /* 0x000fe20008000000 */
[----:B------:R-:W-:Y:S01]  /*2040*/  UMOV UR9, UR17 ;  /* 0x0000001100097c82 */ /* 0x000fe20008000000 */
[----:B------:R-:W-:Y:S01]  /*2050*/  UMOV UR10, UR18 ;  /* 0x00000012000a7c82 */ /* 0x000fe20008000000 */
[----:B------:R-:W-:Y:S02]  /*2060*/  UIADD3 UR25, UPT, UPT, UR25, 0x1, URZ ;  /* 0x0000000119197890 */ /* 0x000fe4000fffe0ff */
[----:B------:R4:W-:Y:S01]  /*2070*/  UTMALDG.3D.2CTA [UR16], [UR32], desc[UR28] ;  /* 0x00001c10200075b4 */ /* 0x0009e20008211000 */
[----:B------:R-:W-:Y:S01]  /*2080*/  UMOV UR27, UR23 ;  /* 0x00000017001b7c82 */ /* 0x000fe20008000000 */
[----:B------:R-:W-:Y:S01]  /*2090*/  UISETP.NE.AND UP0, UPT, UR25, UR26, UPT ;  /* 0x0000001a1900728c */ /* 0x000fe2000bf05270 */
[----:B------:R4:W-:Y:S08]  /*20a0*/  UTMALDG.3D.2CTA [UR8], [UR30], desc[UR28] ;  /* 0x00001c081e0075b4 */ /* 0x0009f00008211000 */
[----:B----4-:R-:W-:Y:S05]  /*20b0*/  BRA.U UP0, `(.L_x_39) ;  /* 0xfffffffd004c7547 */ /* 0x010fea000b83ffff */
.L_x_33:
[----:B-1----:R-:W-:Y:S01]  /*20c0*/  LEA R2, R14, UR6, 0x3 ;  /* 0x000000060e027c11 */ /* 0x002fe2000f8e18ff */
[----:B------:R-:W-:Y:S01]  /*20d0*/  NOP ;  /* 0x0000000000007918 */ /* 0x000fe20000000000 */
[----:B--2---:R-:W-:Y:S02]  /*20e0*/  SHF.L.U32 R3, R12, 0x1f, RZ ;  /* 0x0000001f0c037819 */ /* 0x004fe400000006ff */
[----:B------:R-:W-:Y:S02]  /*20f0*/  LEA R4, R14, UR6, 0x4 ;  /* 0x000000060e047c11 */ /* 0x000fe4000f8e20ff */
[----:B------:R-:W1:Y:S02]  /*2100*/  SYNCS.PHASECHK.TRANS64.TRYWAIT P0, [R2+URZ+0x120], R3 ;  /* 0x00012003020075a7 */ /* 0x000e6400080011ff */
[----:B-1----:R-:W-:Y:S05]  /*2110*/  @!P0 BRA `(.L_x_40) ;  /* 0x0000006c00a08947 */ /* 0x002fea0003800000 */
.L_x_163:
[----:B------:R-:W2:Y:S01]  /*2120*/  LDS.128 R4, [R4+0x1b0] ;  /* 0x0001b00004047984 */ /* 0x000ea20000000c00 */
[----:B------:R-:W-:Y:S01]  /*2130*/  ISETP.GE.AND P0, PT, R26, 0x1, PT ;  /* 0x000000011a00780c */ /* 0x000fe20003f06270 */
[----:B-1----:R-:W-:Y:S01]  /*2140*/  VIADD R2, R2, 0x130 ;  /* 0x0000013002027836 */ /* 0x002fe20000000000 */
[----:B------:R-:W-:Y:S01]  /*2150*/  @!PT LDS RZ, [RZ] ;  /* 0x00000000fffff984 */ /* 0x000fe20000000800 */
[----:B------:R-:W-:Y:S01]  /*2160*/  @!PT LDS RZ, [RZ] ;  /* 0x00000000fffff984 */ /* 0x000fe20000000800 */
[----:B------:R-:W-:Y:S01]  /*2170*/  @!PT LDS RZ, [RZ] ;  /* 0x00000000fffff984 */ /* 0x000fe20000000800 */
[----:B------:R-:W-:Y:S01]  /*2180*/  @!PT LDS RZ, [RZ] ;  /* 0x00000000fffff984 */ /* 0x000fe20000000800 */
[----:B------:R1:W-:Y:S06]  /*2190*/  MEMBAR.ALL.CTA ;  /* 0x0000000000007992 */ /* 0x0003ec0000008000 */
[----:B-1----:R-:W1:Y:S01]  /*21a0*/  FENCE.VIEW.ASYNC.S ;  /* 0x00000000000073c6 */ /* 0x002e620000000000 */
[----:B------:R-:W-:-:S04]  /*21b0*/  PRMT R2, RZ, 0x654, R2 ;  /* 0x00000654ff027816 */ /* 0x000fc80000000002 */
[----:B-1----:R1:W-:Y:S01]  /*21c0*/  SYNCS.ARRIVE.TRANS64.RED.A1T0 RZ, [R2+URZ], RZ ;  /* 0x000000ff02ff79a7 */ /* 0x0023e200081004ff */
[----:B--2---:R-:W-:-:S13]  /*21d0*/  LOP3.LUT P2, RZ, R6, 0x1, RZ, 0xc0, !PT ;  /* 0x0000000106ff7812 */ /* 0x004fda000784c0ff */
[----:B------:R-:W-:Y:S01]  /*21e0*/  @P2 SHF.R.U32.HI R3, RZ, 0x10, R5 ;  /* 0x00000010ff032819 */ /* 0x000fe20000011605 */
[----:B------:R-:W-:Y:S01]  /*21f0*/  VOTEU.ANY UP0, P2 ;  /* 0x0000000000ff7886 */ /* 0x000fe20001000100 */
[----:B------:R-:W-:Y:S02]  /*2200*/  @P2 MOV R13, R4 ;  /* 0x00000004000d2202 */ /* 0x000fe40000000f00 */
[----:B------:R-:W-:Y:S02]  /*2210*/  @P2 R2UR.BROADCAST UR8, R3 ;  /* 0x00000000030822ca */ /* 0x000fe400008e0000 */
[----:B------:R-:W-:-:S11]  /*2220*/  @P2 LOP3.LUT R11, R5, 0xffff, RZ, 0xc0, !PT ;  /* 0x0000ffff050b2812 */ /* 0x000fd600078ec0ff */
[----:B------:R-:W-:Y:S01]  /*2230*/  @UP0 UMOV UR36, UR8 ;  /* 0x0000000800240c82 */ /* 0x000fe20008000000 */
[----:B-1----:R-:W-:Y:S05]  /*2240*/  @!P0 BRA `(.L_x_41) ;  /* 0x0000000000b88947 */ /* 0x002fea0003800000 */
[----:B------:R-:W3:Y:S01]  /*2250*/  LDC.64 R4, c[0x0][0xb18] ;  /* 0x0002c600ff047b82 */ /* 0x000ee20000000a00 */
[----:B------:R-:W-:-:S07]  /*2260*/  ISETP.NE.AND P3, PT, R26, 0x1, PT ;  /* 0x000000011a00780c */ /* 0x000fce0003f65270 */
[----:B------:R-:W1:Y:S08]  /*2270*/  LDC.64 R6, c[0x0][0xb10] ;  /* 0x0002c400ff067b82 */ /* 0x000e700000000a00 */
[----:B------:R-:W2:Y:S08]  /*2280*/  LDC R17, c[0x0][0xb20] ;  /* 0x0002c800ff117b82 */ /* 0x000eb00000000800 */
[----:B------:R-:W4:Y:S01]  /*2290*/  LDC R18, c[0x0][0xb0c] ;  /* 0x0002c300ff127b82 */ /* 0x000f220000000800 */
[----:B---3--:R-:W-:Y:S01]  /*22a0*/  IMAD.HI.U32 R22, R0, R5, RZ ;  /* 0x0000000500167227 */ /* 0x008fe200078e00ff */
[----:B------:R-:W-:-:S06]  /*22b0*/  ISETP.NE.AND P0, PT, R4, 0x1, PT ;  /* 0x000000010400780c */ /* 0x000fcc0003f05270 */
[----:B------:R-:W3:Y:S01]  /*22c0*/  LDC.64 R2, c[0x0][0xb28] ;  /* 0x0002ca00ff027b82 */ /* 0x000ee20000000a00 */
[----:B-1----:R-:W-:-:S04]  /*22d0*/  IMAD.HI.U32 R20, R9, R6, RZ ;  /* 0x0000000609147227 */ /* 0x002fc800078e00ff */
[----:B------:R-:W-:Y:S01]  /*22e0*/  IMAD.HI.U32 R24, R13, R6, RZ ;  /* 0x000000060d187227 */ /* 0x000fe200078e00ff */
[----:B------:R-:W-:Y:S02]  /*22f0*/  SHF.R.U32.HI R20, RZ, R7, R20 ;  /* 0x00000007ff147219 */ /* 0x000fe40000011614 */
[----:B--2---:R-:W-:Y:S01]  /*2300*/  SHF.R.U32.HI R19, RZ, R17, R22 ;  /* 0x00000011ff137219 */ /* 0x004fe20000011616 */
[----:B------:R-:W-:Y:S01]  /*2310*/  IMAD.HI.U32 R22, R11, R5, RZ ;  /* 0x000000050b167227 */ /* 0x000fe200078e00ff */
[----:B------:R-:W-:Y:S02]  /*2320*/  SHF.R.U32.HI R24, RZ, R7, R24 ;  /* 0x00000007ff187219 */ /* 0x000fe40000011618 */
[----:B------:R-:W-:Y:S02]  /*2330*/  SEL R19, R0, R19, !P0 ;  /* 0x0000001300137207 */ /* 0x000fe40004000000 */
[----:B------:R-:W-:Y:S02]  /*2340*/  SHF.R.U32.HI R22, RZ, R17, R22 ;  /* 0x00000011ff167219 */ /* 0x000fe40000011616 */
[----:B----4-:R-:W-:-:S02]  /*2350*/  ISETP.NE.AND P1, PT, R18, 0x1, PT ;  /* 0x000000011200780c */ /* 0x010fc40003f25270 */
[----:B------:R-:W-:Y:S02]  /*2360*/  SEL R5, R11, R22, !P0 ;  /* 0x000000160b057207 */ /* 0x000fe40004000000 */
[----:B------:R-:W-:Y:S02]  /*2370*/  SEL R21, R9, R20, !P1 ;  /* 0x0000001409157207 */ /* 0x000fe40004800000 */
[----:B------:R-:W-:Y:S01]  /*2380*/  SEL R7, R13, R24, !P1 ;  /* 0x000000180d077207 */ /* 0x000fe20004800000 */
[----:B---3--:R-:W-:Y:S01]  /*2390*/  IMAD.HI.U32 R20, R19, R2, RZ ;  /* 0x0000000213147227 */ /* 0x008fe200078e00ff */
[----:B------:R-:W-:-:S03]  /*23a0*/  IADD3 R17, PT, PT, -R5, RZ, RZ ;  /* 0x000000ff05117210 */ /* 0x000fc60007ffe1ff */
        /* <DEDUP_REMOVED lines=11> */
[----:B------:R-:W-:-:S04]  /*2460*/  @!P0 IMAD.HI.U32 R20, R7, R2, RZ ;  /* 0x0000000207148227 */ /* 0x000fc800078e00ff */
[----:B------:R-:W-:Y:S01]  /*2470*/  IMAD.MOV R2, RZ, RZ, -R6 ;  /* 0x000000ffff027224 */ /* 0x000fe200078e0a06 */
[----:B------:R-:W-:-:S03]  /*2480*/  @!P0 SHF.R.U32.HI R20, RZ, R3, R20 ;  /* 0x00000003ff148219 */ /* 0x000fc60000011614 */
[----:B------:R-:W-:Y:S01]  /*2490*/  IMAD R2, R26, R2, R5 ;  /* 0x000000021a027224 */ /* 0x000fe200078e0205 */
        /* <DEDUP_REMOVED lines=9> */
.L_x_41:
[----:B------:R-:W1:Y:S02]  /*2530*/  LDCU UR8, c[0x0][0xb30] ;  /* 0x00016600ff0877ac */ /* 0x000e640008000800 */
[----:B-1----:R-:W-:-:S09]  /*2540*/  UISETP.NE.AND UP0, UPT, UR8, 0x1, UPT ;  /* 0x000000010800788c */ /* 0x002fd2000bf05270 */
[----:B------:R-:W-:Y:S05]  /*2550*/  BRA.U UP0, `(.L_x_42) ;  /* 0x0000000100407547 */ /* 0x000fea000b800000 */
[----:B------:R-:W1:Y:S08]  /*2560*/  LDC.64 R4, c[0x0][0xb10] ;  /* 0x0002c400ff047b82 */ /* 0x000e700000000a00 */
[----:B------:R-:W2:Y:S08]  /*2570*/  LDC.64 R2, c[0x0][0xb18] ;  /* 0x0002c600ff027b82 */ /* 0x000eb00000000a00 */
[----:B------:R-:W4:Y:S08]  /*2580*/  LDC R6, c[0x0][0xb20] ;  /* 0x0002c800ff067b82 */ /* 0x000f300000000800 */
[----:B------:R-:W3:Y:S01]  /*2590*/  LDC R18, c[0x0][0xb0c] ;  /* 0x0002c300ff127b82 */ /* 0x000ee20000000800 */
[----:B-1----:R-:W-:-:S05]  /*25a0*/  IMAD.HI.U32 R4, R13, R4, RZ ;  /* 0x000000040d047227 */ /* 0x002fca00078e00ff */
[----:B------:R-:W-:Y:S01]  /*25b0*/  SHF.R.U32.HI R4, RZ, R5, R4 ;  /* 0x00000005ff047219 */ /* 0x000fe20000011604 */
[----:B--2---:R-:W-:Y:S01]  /*25c0*/  IMAD.HI.U32 R3, R11, R3, RZ ;  /* 0x000000030b037227 */ /* 0x004fe200078e00ff */
[----:B------:R-:W-:-:S04]  /*25d0*/  ISETP.NE.AND P0, PT, R2, 0x1, PT ;  /* 0x000000010200780c */ /* 0x000fc80003f05270 */
[----:B----4-:R-:W-:-:S04]  /*25e0*/  SHF.R.U32.HI R6, RZ, R6, R3 ;  /* 0x00000006ff067219 */ /* 0x010fc80000011603 */
[----:B------:R-:W-:Y:S02]  /*25f0*/  SEL R3, R11, R6, !P0 ;  /* 0x000000060b037207 */ /* 0x000fe40004000000 */
[----:B---3--:R-:W-:-:S04]  /*2600*/  ISETP.NE.AND P1, PT, R18, 0x1, PT ;  /* 0x000000011200780c */ /* 0x008fc80003f25270 */
[----:B------:R-:W-:-:S05]  /*2610*/  SEL R4, R13, R4, !P1 ;  /* 0x000000040d047207 */ /* 0x000fca0004800000 */
[----:B------:R-:W-:Y:S02]  /*2620*/  IMAD.IADD R5, R3, 0x1, -R4 ;  /* 0x0000000103057824 */ /* 0x000fe400078e0a04 */
[----:B------:R-:W-:Y:S02]  /*2630*/  IMAD.IADD R3, R4, 0x1, -R3 ;  /* 0x0000000104037824 */ /* 0x000fe400078e0a03 */
[----:B------:R-:W-:Y:S02]  /*2640*/  IMAD R13, R5, R18, R13 ;  /* 0x00000012050d7224 */ /* 0x000fe400078e020d */
[----:B------:R-:W-:-:S07]  /*2650*/  IMAD R11, R3, R2, R11 ;  /* 0x00000002030b7224 */ /* 0x000fce00078e020b */
.L_x_42:
[----:B------:R-:W-:Y:S01]  /*2660*/  VIADD R14, R14, 0x1 ;  /* 0x000000010e0e7836 */ /* 0x000fe20000000000 */
[----:B------:R-:W-:Y:S01]  /*2670*/  UPLOP3.LUT UP5, UPT, UPT, UPT, UPT, 0x80, 0x8 ;  /* 0x000000000008789c */ /* 0x000fe20003faf070 */
[----:B------:R-:W-:Y:S02]  /*2680*/  IMAD.IADD R21, R13, 0x1, R64 ;  /* 0x000000010d157824 */ /* 0x000fe400078e0240 */
[----:B------:R-:W-:Y:S01]  /*2690*/  IMAD.IADD R20, R11, 0x1, R62 ;  /* 0x000000010b147824 */ /* 0x000fe200078e023e */
[----:B------:R-:W-:-:S04]  /*26a0*/  ISETP.NE.AND P0, PT, R14, 0x2, PT ;  /* 0x000000020e00780c */ /* 0x000fc80003f05270 */
[----:B------:R-:W-:Y:S02]  /*26b0*/  SEL R3, RZ, 0x1, P0 ;  /* 0x00000001ff037807 */ /* 0x000fe40000000000 */
[----:B------:R-:W-:Y:S02]  /*26c0*/  SEL R14, R14, RZ, P0 ;  /* 0x000000ff0e0e7207 */ /* 0x000fe40000000000 */
[----:B------:R-:W-:Y:S01]  /*26d0*/  LOP3.LUT R12, R12, R3, RZ, 0x3c, !PT ;  /* 0x000000030c0c7212 */ /* 0x000fe200078e3cff */
[----:B------:R-:W-:Y:S06]  /*26e0*/  @P2 BRA `(.L_x_43) ;  /* 0xfffffff000602947 */ /* 0x000fec000383ffff */
[----:B------:R-:W-:Y:S01]  /*26f0*/  UIADD3 UR6, UPT, UPT, UR6, 0x68, URZ ;  /* 0x0000006806067890 */ /* 0x000fe2000fffe0ff */
[----:B------:R-:W-:-:S03]  /*2700*/  SHF.L.U32 R3, R15, 0x1f, RZ ;  /* 0x0000001f0f037819 */ /* 0x000fc600000006ff */
[----:B------:R-:W-:-:S09]  /*2710*/  ULEA UR4, UR23, UR6, 0x3 ;  /* 0x0000000617047291 */ /* 0x000fd2000f8e18ff */
[----:B------:R-:W1:Y:S02]  /*2720*/  SYNCS.PHASECHK.TRANS64.TRYWAIT P0, [UR4], R3 ;  /* 0x00000003ff0075a7 */ /* 0x000e640008001104 */
[----:B-1----:R-:W-:Y:S05]  /*2730*/  @!P0 BRA `(.L_x_44) ;  /* 0x00000068002c8947 */ /* 0x002fea0003800000 */
.L_x_165:
[----:B------:R-:W-:-:S04]  /*2740*/  UIADD3 UR5, UPT, UPT, UR23, 0x1, URZ ;  /* 0x0000000117057890 */ /* 0x000fc8000fffe0ff */
[----:B------:R-:W-:-:S04]  /*2750*/  UISETP.NE.AND UP0, UPT, UR5, 0xd, UPT ;  /* 0x0000000d0500788c */ /* 0x000fc8000bf05270 */
[----:B------:R-:W-:Y:S02]  /*2760*/  USEL UR7, URZ, 0x1, UP0 ;  /* 0x00000001ff077887 */ /* 0x000fe40008000000 */
[----:B------:R-:W-:-:S04]  /*2770*/  USEL UR5, UR5, URZ, UP0 ;  /* 0x000000ff05057287 */ /* 0x000fc80008000000 */
[----:B------:R-:W-:Y:S01]  /*2780*/  ULEA UR4, UR5, UR6, 0x3 ;  /* 0x0000000605047291 */ /* 0x000fe2000f8e18ff */
[----:B------:R-:W-:-:S04]  /*2790*/  LOP3.LUT R2, R15, UR7, RZ, 0x3c, !PT ;  /* 0x000000070f027c12 */ /* 0x000fc8000f8e3cff */
[----:B-1----:R-:W-:-:S04]  /*27a0*/  SHF.L.U32 R3, R2, 0x1f, RZ ;  /* 0x0000001f02037819 */ /* 0x002fc800000006ff */
[----:B------:R-:W1:Y:S02]  /*27b0*/  SYNCS.PHASECHK.TRANS64.TRYWAIT P0, [UR4], R3 ;  /* 0x00000003ff0075a7 */ /* 0x000e640008001104 */
[----:B-1----:R-:W-:Y:S05]  /*27c0*/  @!P0 BRA `(.L_x_45) ;  /* 0x0000006800208947 */ /* 0x002fea0003800000 */
.L_x_167:
        /* <DEDUP_REMOVED lines=9> */
.L_x_169:
        /* <DEDUP_REMOVED lines=9> */
.L_x_171:
        /* <DEDUP_REMOVED lines=9> */
.L_x_173:
        /* <DEDUP_REMOVED lines=9> */
.L_x_175:
        /* <DEDUP_REMOVED lines=9> */
.L_x_177:
        /* <DEDUP_REMOVED lines=9> */
.L_x_179:
        /* <DEDUP_REMOVED lines=9> */
.L_x_181:
        /* <DEDUP_REMOVED lines=9> */
.L_x_183:
        /* <DEDUP_REMOVED lines=9> */
.L_x_185:
        /* <DEDUP_REMOVED lines=9> */
.L_x_187:
[----:B------:R-:W-:-:S04]  /*2d70*/  UIADD3 UR5, UPT, UPT, UR5, 0x1, URZ ;  /* 0x0000000105057890 */ /* 0x000fc8000fffe0ff */
[----:B------:R-:W-:-:S04]  /*2d80*/  UISETP.NE.AND UP0, UPT, UR5, 0xd, UPT ;  /* 0x0000000d0500788c */ /* 0x000fc8000bf05270 */
[----:B------:R-:W-:Y:S02]  /*2d90*/  USEL UR4, URZ, 0x1, UP0 ;  /* 0x00000001ff047887 */ /* 0x000fe40008000000 */
[----:B------:R-:W-:-:S04]  /*2da0*/  USEL UR5, UR5, URZ, UP0 ;  /* 0x000000ff05057287 */ /* 0x000fc80008000000 */
[----:B------:R-:W-:Y:S01]  /*2db0*/  ULEA UR5, UR5, UR6, 0x3 ;  /* 0x0000000605057291 */ /* 0x000fe2000f8e18ff */
[----:B-1----:R-:W-:-:S04]  /*2dc0*/  LOP3.LUT R3, R2, UR4, RZ, 0x3c, !PT ;  /* 0x0000000402037c12 */ /* 0x002fc8000f8e3cff */
[----:B------:R-:W-:Y:S01]  /*2dd0*/  SHF.L.U32 R3, R3, 0x1f, RZ ;  /* 0x0000001f03037819 */ /* 0x000fe200000006ff */
[----:B---3--:R-:W-:-:S07]  /*2de0*/  IMAD.U32 R0, RZ, RZ, UR5 ;  /* 0x00000005ff007e24 */ /* 0x008fce000f8e00ff */
.L_x_56:
[----:B-1----:R1:W2:Y:S02]  /*2df0*/  SYNCS.PHASECHK.TRANS64.TRYWAIT P0, [R0+URZ], R3 ;  /* 0x00000003000075a7 */ /* 0x0022a400080011ff */
[----:B--2---:R-:W-:Y:S05]  /*2e00*/  @!P0 NANOSLEEP.SYNCS 0x989680 ;  /* 0x009896800000895d */ /* 0x004fea0003900000 */
[----:B------:R-:W2:Y:S02]  /*2e10*/  @!P0 SYNCS.PHASECHK.TRANS64 P0, [R0+URZ], R3 ;  /* 0x00000003000085a7 */ /* 0x000ea400080010ff */
[----:B--2---:R-:W-:Y:S05]  /*2e20*/  @P0 EXIT ;  /* 0x000000000000094d */ /* 0x004fea0003800000 */
[----:B------:R-:W-:Y:S05]  /*2e30*/  BRA `(.L_x_56) ;  /* 0xfffffffc00ec7947 */ /* 0x000fea000383ffff */
.L_x_23:
[----:B------:R-:W-:-:S04]  /*2e40*/  UISETP.NE.AND UP1, UPT, UR37, URZ, UPT ;  /* 0x000000ff2500728c */ /* 0x000fc8000bf25270 */
[----:B------:R-:W-:-:S09]  /*2e50*/  UISETP.NE.OR UP1, UPT, UR10, 0x1, UP1 ;  /* 0x000000010a00788c */ /* 0x000fd20008f25670 */
[----:B------:R-:W-:Y:S05]  /*2e60*/  BRA.U UP1, `(.L_x_57) ;  /* 0x00000005014c7547 */ /* 0x000fea000b800000 */
[----:B------:R-:W-:Y:S01]  /*2e70*/  HFMA2 R11, -RZ, RZ, 0, 0 ;  /* 0x00000000ff0b7431 */ /* 0x000fe200000001ff */
[----:B------:R-:W-:Y:S01]  /*2e80*/  ISETP.GE.U32.AND P2, PT, R10, 0x2, PT ;  /* 0x000000020a00780c */ /* 0x000fe20003f46070 */
[----:B------:R-:W-:Y:S01]  /*2e90*/  IMAD.MOV.U32 R12, RZ, RZ, 0x1 ;  /* 0x00000001ff0c7424 */ /* 0x000fe200078e00ff */
[----:B------:R-:W-:Y:S01]  /*2ea0*/  CS2R R8, SRZ ;  /* 0x0000000000087805 */ /* 0x000fe2000001ff00 */
[----:B------:R-:W-:Y:S01]  /*2eb0*/  IMAD.MOV.U32 R3, RZ, RZ, RZ ;  /* 0x000000ffff037224 */ /* 0x000fe200078e00ff */
[----:B------:R-:W-:Y:S01]  /*2ec0*/  UMOV UR4, 0x400 ;  /* 0x0000040000047882 */ /* 0x000fe20000000000 */
[----:B------:R-:W-:Y:S01]  /*2ed0*/  UMOV UR6, URZ ;  /* 0x000000ff00067c82 */ /* 0x000fe20008000000 */
[----:B------:R-:W-:-:S12]  /*2ee0*/  ULEA UR37, UR37, UR4, 0x18 ;  /* 0x0000000425257291 */ /* 0x000fd8000f8ec0ff */
.L_x_61:
[----:B------:R-:W-:Y:S02]  /*2ef0*/  LEA R0, R3, UR37, 0x3 ;  /* 0x0000002503007c11 */ /* 0x000fe4000f8e18ff */
[----:B------:R-:W-:-:S03]  /*2f00*/  SHF.L.U32 R5, R8, 0x1f, RZ ;  /* 0x0000001f08057819 */ /* 0x000fc600000006ff */
[----:B------:R-:W-:Y:S01]  /*2f10*/  VIADD R4, R0, 0x190 ;  /* 0x0000019000047836 */ /* 0x000fe20000000000 */
[----:B------:R-:W1:Y:S02]  /*2f20*/  SYNCS.PHASECHK.TRANS64.TRYWAIT P0, [R0+URZ+0x180], R5 ;  /* 0x00018005000075a7 */ /* 0x000e6400080011ff */
[----:B-1----:R-:W-:Y:S05]  /*2f30*/  @!P0 BRA `(.L_x_58) ;  /* 0x00000064004c8947 */ /* 0x002fea0003800000 */
.L_x_188:
[----:B------:R-:W-:Y:S01]  /*2f40*/  ULEA UR5, UR6, UR37, 0x3 ;  /* 0x0000002506057291 */ /* 0x000fe2000f8e18ff */
[----:B------:R-:W-:Y:S01]  /*2f50*/  PRMT R4, RZ, 0x654, R4 ;  /* 0x00000654ff047816 */ /* 0x000fe20000000004 */
[----:B-1----:R-:W-:Y:S01]  /*2f60*/  @!P2 IMAD.MOV.U32 R5, RZ, RZ, 0x10 ;  /* 0x00000010ff05a424 */ /* 0x002fe200078e00ff */
[----:B------:R-:W-:Y:S01]  /*2f70*/  SHF.L.U32 R7, R12, 0x1f, RZ ;  /* 0x0000001f0c077819 */ /* 0x000fe200000006ff */
[----:B------:R-:W-:Y:S01]  /*2f80*/  UIADD3 UR4, UPT, UPT, UR5, 0x120, URZ ;  /* 0x0000012005047890 */ /* 0x000fe2000fffe0ff */
[----:B------:R1:W-:Y:S05]  /*2f90*/  SYNCS.ARRIVE.TRANS64.RED.A1T0 RZ, [R4+URZ], RZ ;  /* 0x000000ff04ff79a7 */ /* 0x0003ea00081004ff */
[----:B------:R-:W-:Y:S01]  /*2fa0*/  IMAD.U32 R13, RZ, RZ, UR4 ;  /* 0x00000004ff0d7e24 */ /* 0x000fe2000f8e00ff */
[----:B------:R-:W2:Y:S04]  /*2fb0*/  SYNCS.PHASECHK.TRANS64.TRYWAIT P0, [UR5+0x130], R7 ;  /* 0x00013007ff0075a7 */ /* 0x000ea80008001105 */
[----:B------:R-:W-:Y:S01]  /*2fc0*/  PRMT R13, R10, 0x654, R13 ;  /* 0x000006540a0d7816 */ /* 0x000fe2000000000d */
[----:B-12---:R-:W-:Y:S06]  /*2fd0*/  @!P0 BRA `(.L_x_59) ;  /* 0x0000006400388947 */ /* 0x006fec0003800000 */
.L_x_190:
[----:B------:R-:W-:Y:S01]  /*2fe0*/  ULEA UR4, UR6, UR37, 0x4 ;  /* 0x0000002506047291 */ /* 0x000fe2000f8e20ff */
[----:B------:R-:W-:Y:S01]  /*2ff0*/  SEL R2, R13, R2, !P2 ;  /* 0x000000020d027207 */ /* 0x000fe20005000000 */
[----:B------:R-:W-:Y:S01]  /*3000*/  UIADD3 UR5, UPT, UPT, UR5, 0x120, URZ ;  /* 0x0000012005057890 */ /* 0x000fe2000fffe0ff */
[----:B-1----:R-:W-:Y:S01]  /*3010*/  LEA R0, R11, UR37, 0x3 ;  /* 0x000000250b007c11 */ /* 0x002fe2000f8e18ff */
[----:B------:R-:W-:Y:S01]  /*3020*/  UIADD3 UR4, UPT, UPT, UR4, 0x1b0, URZ ;  /* 0x000001b004047890 */ /* 0x000fe2000fffe0ff */
[----:B------:R1:W-:Y:S01]  /*3030*/  @!P2 SYNCS.ARRIVE.TRANS64.RED RZ, [R2+URZ], R5 ;  /* 0x0000000502ffa9a7 */ /* 0x0003e200080004ff */
[----:B------:R-:W-:Y:S01]  /*3040*/  UIADD3 UR6, UPT, UPT, UR6, 0x1, URZ ;  /* 0x0000000106067890 */ /* 0x000fe2000fffe0ff */
[----:B------:R-:W-:-:S03]  /*3050*/  VIADD R3, R3, 0x1 ;  /* 0x0000000103037836 */ /* 0x000fc60000000000 */
[----:B------:R-:W-:Y:S02]  /*3060*/  UISETP.NE.AND UP0, UPT, UR6, 0x2, UPT ;  /* 0x000000020600788c */ /* 0x000fe4000bf05270 */
[----:B------:R-:W-:Y:S01]  /*3070*/  ISETP.NE.AND P0, PT, R3, 0x2, PT ;  /* 0x000000020300780c */ /* 0x000fe20003f05270 */
[----:B------:R-:W-:Y:S06]  /*3080*/  UGETNEXTWORKID.BROADCAST [UR4], [UR5] ;  /* 0x00000000040073ca */ /* 0x000fec0008000100 */
[----:B------:R-:W-:Y:S02]  /*3090*/  USEL UR4, URZ, 0x1, UP0 ;  /* 0x00000001ff047887 */ /* 0x000fe40008000000 */
[----:B------:R-:W-:-:S04]  /*30a0*/  USEL UR6, UR6, URZ, UP0 ;  /* 0x000000ff06067287 */ /* 0x000fc80008000000 */
[----:B------:R-:W-:Y:S02]  /*30b0*/  LOP3.LUT R12, R12, UR4, RZ, 0x3c, !PT ;  /* 0x000000040c0c7c12 */ /* 0x000fe4000f8e3cff */
[----:B-1----:R-:W-:-:S04]  /*30c0*/  SHF.L.U32 R5, R9, 0x1f, RZ ;  /* 0x0000001f09057819 */ /* 0x002fc800000006ff */
[----:B------:R-:W1:Y:S02]  /*30d0*/  SYNCS.PHASECHK.TRANS64.TRYWAIT P1, [R0+URZ+0x120], R5 ;  /* 0x00012005000075a7 */ /* 0x000e6400080211ff */
[----:B-1----:R-:W-:Y:S05]  /*30e0*/  @!P1 BRA `(.L_x_60) ;  /* 0x00000064000c9947 */ /* 0x002fea0003800000 */
.L_x_191:
[----:B------:R-:W-:Y:S01]  /*30f0*/  LEA R4, R11, UR37, 0x4 ;  /* 0x000000250b047c11 */ /* 0x000fe2000f8e20ff */
[----:B-1----:R-:W-:Y:S01]  /*3100*/  VIADD R0, R0, 0x130 ;  /* 0x0000013000007836 */ /* 0x002fe20000000000 */
[----:B------:R-:W-:Y:S01]  /*3110*/  SEL R3, R3, RZ, P0 ;  /* 0x000000ff03037207 */ /* 0x000fe20000000000 */
[----:B------:R-:W-:-:S03]  /*3120*/  VIADD R11, R11, 0x1 ;  /* 0x000000010b0b7836 */ /* 0x000fc60000000000 */
[----:B------:R-:W1:Y:S01]  /*3130*/  LDS.128 R4, [R4+0x1b0] ;  /* 0x0001b00004047984 */ /* 0x000e620000000c00 */
[----:B------:R-:W-:Y:S02]  /*3140*/  PRMT R0, RZ, 0x654, R0 ;  /* 0x00000654ff007816 */ /* 0x000fe40000000000 */
[C---:B------:R-:W-:Y:S01]  /*3150*/  ISETP.NE.AND P1, PT, R11.reuse, 0x2, PT ;  /* 0x000000020b00780c */ /* 0x040fe20003f25270 */
[----:B------:R-:W-:Y:S01]  /*3160*/  @!PT LDS RZ, [RZ] ;  /* 0x00000000fffff984 */ /* 0x000fe20000000800 */
[----:B------:R-:W-:Y:S01]  /*3170*/  @!PT LDS RZ, [RZ] ;  /* 0x00000000fffff984 */ /* 0x000fe20000000800 */
[----:B------:R-:W-:Y:S01]  /*3180*/  @!PT LDS RZ, [RZ] ;  /* 0x00000000fffff984 */ /* 0x000fe20000000800 */
[----:B------:R-:W-:Y:S01]  /*3190*/  @!PT LDS RZ, [RZ] ;  /* 0x00000000fffff984 */ /* 0x000fe20000000800 */
[----:B------:R2:W-:Y:S06]  /*31a0*/  MEMBAR.ALL.CTA ;  /* 0x0000000000007992 */ /* 0x0005ec0000008000 */
[----:B--2---:R-:W2:Y:S01]  /*31b0*/  FENCE.VIEW.ASYNC.S ;  /* 0x00000000000073c6 */ /* 0x004ea20000000000 */
[----:B------:R-:W-:Y:S01]  /*31c0*/  SEL R11, R11, RZ, P1 ;  /* 0x000000ff0b0b7207 */ /* 0x000fe20000800000 */
[----:B--2---:R2:W-:Y:S01]  /*31d0*/  SYNCS.ARRIVE.TRANS64.RED.A1T0 RZ, [R0+URZ], RZ ;  /* 0x000000ff00ff79a7 */ /* 0x0045e200081004ff */
[----:B-1----:R-:W-:-:S02]  /*31e0*/  LOP3.LUT P3, RZ, R6, 0x1, RZ, 0xc0, !PT ;  /* 0x0000000106ff7812 */ /* 0x002fc4000786c0ff */
[----:B------:R-:W-:-:S04]  /*31f0*/  SEL R5, RZ, 0x1, P0 ;  /* 0x00000001ff057807 */ /* 0x000fc80000000000 */
[----:B------:R-:W-:Y:S02]  /*3200*/  LOP3.LUT R8, R8, R5, RZ, 0x3c, !PT ;  /* 0x0000000508087212 */ /* 0x000fe400078e3cff */
[----:B--2---:R-:W-:-:S04]  /*3210*/  SEL R0, RZ, 0x1, P1 ;  /* 0x00000001ff007807 */ /* 0x004fc80000800000 */
[----:B------:R-:W-:Y:S01]  /*3220*/  LOP3.LUT R9, R9, R0, RZ, 0x3c, !PT ;  /* 0x0000000009097212 */ /* 0x000fe200078e3cff */
[----:B------:R-:W-:Y:S06]  /*3230*/  @P3 BRA `(.L_x_61) ;  /* 0xfffffffc002c3947 */ /* 0x000fec000383ffff */
[----:B------:R-:W-:Y:S01]  /*3240*/  ULEA UR5, UR6, UR37, 0x3 ;  /* 0x0000002506057291 */ /* 0x000fe2000f8e18ff */
[----:B------:R-:W-:-:S08]  /*3250*/  SHF.L.U32 R3, R12, 0x1f, RZ ;  /* 0x0000001f0c037819 */ /* 0x000fd000000006ff */
[----:B------:R-:W1:Y:S02]  /*3260*/  SYNCS.PHASECHK.TRANS64 P0, [UR5+0x130], R3 ;  /* 0x00013003ff0075a7 */ /* 0x000e640008001005 */
[----:B-1----:R-:W-:Y:S05]  /*3270*/  @P0 BRA `(.L_x_62) ;  /* 0x0000000000080947 */ /* 0x002fea0003800000 */
[----:B------:R-:W1:Y:S02]  /*3280*/  SYNCS.PHASECHK.TRANS64.TRYWAIT P0, [UR5+0x130], R3 ;  /* 0x00013003ff0075a7 */ /* 0x000e640008001105 */
[----:B-1----:R-:W-:Y:S05]  /*3290*/  @!P0 BRA `(.L_x_63) ;  /* 0x0000006000b48947 */ /* 0x002fea0003800000 */
.L_x_62:
[----:B------:R-:W-:-:S04]  /*32a0*/  UIADD3 UR4, UPT, UPT, UR6, 0x1, URZ ;  /* 0x0000000106047890 */ /* 0x000fc8000fffe0ff */
[----:B------:R-:W-:-:S04]  /*32b0*/  UISETP.NE.AND UP0, UPT, UR4, 0x2, UPT ;  /* 0x000000020400788c */ /* 0x000fc8000bf05270 */
[----:B------:R-:W-:Y:S02]  /*32c0*/  USEL UR7, URZ, 0x1, UP0 ;  /* 0x00000001ff077887 */ /* 0x000fe40008000000 */
[----:B------:R-:W-:-:S04]  /*32d0*/  USEL UR4, UR4, URZ, UP0 ;  /* 0x000000ff04047287 */ /* 0x000fc80008000000 */
[----:B------:R-:W-:Y:S01]  /*32e0*/  ULEA UR4, UR4, UR37, 0x3 ;  /* 0x0000002504047291 */ /* 0x000fe2000f8e18ff */
[----:B-1----:R-:W-:-:S04]  /*32f0*/  LOP3.LUT R3, R12, UR7, RZ, 0x3c, !PT ;  /* 0x000000070c037c12 */ /* 0x002fc8000f8e3cff */
[----:B------:R-:W-:-:S04]  /*3300*/  SHF.L.U32 R0, R3, 0x1f, RZ ;  /* 0x0000001f03007819 */ /* 0x000fc800000006ff */
[----:B------:R-:W1:Y:S02]  /*3310*/  SYNCS.PHASECHK.TRANS64 P0, [UR4+0x130], R0 ;  /* 0x00013000ff0075a7 */ /* 0x000e640008001004 */
[----:B-1----:R-:W-:Y:S05]  /*3320*/  @P0 EXIT ;  /* 0x000000000000094d */ /* 0x002fea0003800000 */
[----:B------:R-:W-:Y:S02]  /*3330*/  SHF.L.U32 R3, R3, 0x1f, RZ ;  /* 0x0000001f03037819 */ /* 0x000fe400000006ff */
[----:B------:R-:W-:-:S07]  /*3340*/  MOV R0, UR4 ;  /* 0x0000000400007c02 */ /* 0x000fce0008000f00 */
.L_x_64:
[----:B-1----:R1:W2:Y:S02]  /*3350*/  SYNCS.PHASECHK.TRANS64.TRYWAIT P0, [R0+URZ+0x130], R3 ;  /* 0x00013003000075a7 */ /* 0x0022a400080011ff */
[----:B--2---:R-:W-:Y:S05]  /*3360*/  @!P0 NANOSLEEP.SYNCS 0x989680 ;  /* 0x009896800000895d */ /* 0x004fea0003900000 */
[----:B------:R-:W2:Y:S02]  /*3370*/  @!P0 SYNCS.PHASECHK.TRANS64 P0, [R0+URZ+0x130], R3 ;  /* 0x00013003000085a7 */ /* 0x000ea400080010ff */
[----:B--2---:R-:W-:Y:S05]  /*3380*/  @P0 EXIT ;  /* 0x000000000000094d */ /* 0x004fea0003800000 */
[----:B------:R-:W-:Y:S05]  /*3390*/  BRA `(.L_x_64) ;  /* 0xfffffffc00ec7947 */ /* 0x000fea000383ffff */
.L_x_57:
[----:B------:R-:W-:Y:S05]  /*33a0*/  BRA.U UP4, `(.L_x_65) ;  /* 0x0000001104d87547 */ /* 0x000fea000b800000 */
[----:B------:R-:W-:Y:S01]  /*33b0*/  UMOV UR6, 0x40 ;  /* 0x0000004000067882 */ /* 0x000fe20000000000 */
[----:B------:R-:W-:Y:S01]  /*33c0*/  NOP ;  /* 0x0000000000007918 */ /* 0x000fe20000000000 */
[----:B------:R-:W-:Y:S01]  /*33d0*/  ULEA UR6, UR37, UR6, 0x18 ;  /* 0x0000000625067291 */ /* 0x000fe2000f8ec0ff */
[----:B------:R-:W-:Y:S02]  /*33e0*/  UMOV UR7, 0x400 ;  /* 0x0000040000077882 */ /* 0x000fe40000000000 */
[----:B------:R-:W-:-:S06]  /*33f0*/  ULEA UR37, UR37, UR7, 0x18 ;  /* 0x0000000725257291 */ /* 0x000fcc000f8ec0ff */
[----:B------:R-:W1:Y:S02]  /*3400*/  LDS.U8 R2, [UR6+0x1c] ;  /* 0x00001c06ff027984 */ /* 0x000e640008000000 */
[----:B-1----:R-:W-:-:S13]  /*3410*/  ISETP.NE.AND P0, PT, R2, RZ, PT ;  /* 0x000000ff0200720c */ /* 0x002fda0003f05270 */
[----:B------:R-:W-:Y:S05]  /*3420*/  @P0 BRA `(.L_x_66) ;  /* 0x0000000400080947 */ /* 0x000fea0003800000 */
[----:B------:R-:W-:Y:S02]  /*3430*/  UISETP.NE.U32.AND UP0, UPT, UR5, 0x1, UPT ;  /* 0x000000010500788c */ /* 0x000fe4000bf05070 */
[----:B------:R-:W-:-:S07]  /*3440*/  UIADD3 UR8, UPT, UPT, UR6, 0x8, URZ ;  /* 0x0000000806087890 */ /* 0x000fce000fffe0ff */
[----:B------:R-:W-:Y:S05]  /*3450*/  BRA.U !UP0, `(.L_x_67) ;  /* 0x00000001089c7547 */ /* 0x000fea000b800000 */
[----:B------:R-:W-:Y:S01]  /*3460*/  ELECT P0, URZ, PT ;  /* 0x0000000000ff782f */ /* 0x000fe20003800000 */
[----:B------:R-:W-:-:S12]  /*3470*/  BSSY B0, `(.L_x_67) ;  /* 0x0000025000007945 */ /* 0x000fd80003800000 */
[----:B------:R-:W-:Y:S05]  /*3480*/  @!P0 BRA `(.L_x_68) ;  /* 0x00000000008c8947 */ /* 0x000fea0003800000 */
[----:B------:R-:W-:-:S05]  /*3490*/  UMOV UR7, 0x10 ;  /* 0x0000001000077882 */ /* 0x000fca0000000000 */
[----:B------:R-:W-:Y:S04]  /*34a0*/  DEPBAR.LE SB1, 0x36 ;  /* 0x00009d800000791a */ /* 0x000fe80000000000 */
[----:B------:R-:W1:Y:S02]  /*34b0*/  UTCATOMSWS.2CTA.FIND_AND_SET.ALIGN UP1, UR7, UR7 ;  /* 0x00000007000775e3 */ /* 0x000e640008220800 */
[----:B-1----:R-:W-:Y:S01]  /*34c0*/  MOV R11, UR7 ;  /* 0x00000007000b7c02 */ /* 0x002fe20008000f00 */
[----:B------:R-:W-:Y:S06]  /*34d0*/  BRA.U UP1, `(.L_x_69) ;  /* 0x0000000101187547 */ /* 0x000fec000b800000 */
.L_x_70:
[----:B------:R-:W-:Y:S05]  /*34e0*/  NANOSLEEP 0x64 ;  /* 0x000000640000795d */ /* 0x000fea0003800000 */
[----:B------:R-:W-:-:S05]  /*34f0*/  UMOV UR7, 0x10 ;  /* 0x0000001000077882 */ /* 0x000fca0000000000 */
[----:B------:R-:W-:Y:S04]  /*3500*/  DEPBAR.LE SB1, 0x36 ;  /* 0x00009d800000791a */ /* 0x000fe80000000000 */
[----:B------:R-:W1:Y:S02]  /*3510*/  UTCATOMSWS.2CTA.FIND_AND_SET.ALIGN UP1, UR7, UR7 ;  /* 0x00000007000775e3 */ /* 0x000e640008220800 */
[----:B-1----:R-:W-:Y:S01]  /*3520*/  MOV R11, UR7 ;  /* 0x00000007000b7c02 */ /* 0x002fe20008000f00 */
[----:B------:R-:W-:Y:S05]  /*3530*/  BRA.U !UP1, `(.L_x_70) ;  /* 0xfffffffd09e87547 */ /* 0x000fea000b83ffff */
.L_x_69:
[----:B------:R-:W1:Y:S01]  /*3540*/  LDS R5, [UR6+0x10] ;  /* 0x00001006ff057984 */ /* 0x000e620008000800 */
[----:B------:R-:W-:Y:S01]  /*3550*/  IMAD.U32 R3, RZ, RZ, UR37 ;  /* 0x00000025ff037e24 */ /* 0x000fe2000f8e00ff */
[----:B------:R-:W-:-:S03]  /*3560*/  MOV R2, UR4 ;  /* 0x0000000400027c02 */ /* 0x000fc60008000f00 */
[----:B------:R-:W-:Y:S01]  /*3570*/  VIADD R3, R3, 0x1d0 ;  /* 0x000001d003037836 */ /* 0x000fe20000000000 */
[----:B-1----:R-:W-:-:S04]  /*3580*/  SHF.L.U32 R5, R5, 0x1f, RZ ;  /* 0x0000001f05057819 */ /* 0x002fc800000006ff */
[----:B------:R-:W1:Y:S02]  /*3590*/  SYNCS.PHASECHK.TRANS64.TRYWAIT P0, [UR6+0x8], R5 ;  /* 0x00000805ff0075a7 */ /* 0x000e640008001106 */
[----:B-1----:R-:W-:Y:S05]  /*35a0*/  @P0 BRA `(.L_x_71) ;  /* 0x0000000000080947 */ /* 0x002fea0003800000 */
[----:B------:R-:W1:Y:S02]  /*35b0*/  SYNCS.PHASECHK.TRANS64.TRYWAIT P0, [UR6+0x8], R5 ;  /* 0x00000805ff0075a7 */ /* 0x000e640008001106 */
[----:B-1----:R-:W-:Y:S05]  /*35c0*/  @!P0 BRA `(.L_x_72) ;  /* 0x0000006000008947 */ /* 0x002fea0003800000 */
.L_x_71:
[----:B-1----:R-:W-:Y:S01]  /*35d0*/  HFMA2 R4, -RZ, RZ, 0, 5.9604644775390625e-08 ;  /* 0x00000001ff047431 */ /* 0x002fe200000001ff */
[----:B------:R-:W-:Y:S01]  /*35e0*/  UPRMT UR7, UR4, 0x654, UR8 ;  /* 0x0000065404077896 */ /* 0x000fe20008000008 */
[----:B------:R-:W-:Y:S01]  /*35f0*/  IMAD.MOV.U32 R6, RZ, RZ, 0xffff ;  /* 0x0000ffffff067424 */ /* 0x000fe200078e00ff */
[----:B------:R-:W-:Y:S01]  /*3600*/  PRMT R2, R2, 0x654, R3 ;  /* 0x0000065402027816 */ /* 0x000fe20000000003 */
[----:B------:R-:W-:Y:S02]  /*3610*/  IMAD.MOV.U32 R5, RZ, RZ, 0x4 ;  /* 0x00000004ff057424 */ /* 0x000fe400078e00ff */
[----:B------:R-:W-:Y:S01]  /*3620*/  IMAD.SHL.U32 R9, R11, 0x20, RZ ;  /* 0x000000200b097824 */ /* 0x000fe200078e00ff */
[----:B------:R-:W-:Y:S02]  /*3630*/  MOV R3, UR7 ;  /* 0x0000000700037c02 */ /* 0x000fe40008000f00 */
[-C--:B------:R-:W-:Y:S01]  /*3640*/  SHF.L.U32 R7, R6, R11.reuse, RZ ;  /* 0x0000000b06077219 */ /* 0x080fe200000006ff */
[----:B------:R1:W-:Y:S01]  /*3650*/  SYNCS.ARRIVE.TRANS64.RED RZ, [UR7], R5 ;  /* 0x00000005ffff79a7 */ /* 0x0003e20008000407 */
[----:B------:R-:W-:Y:S01]  /*3660*/  SHF.L.U32 R6, R4, R11, RZ ;  /* 0x0000000b04067219 */ /* 0x000fe200000006ff */
[----:B------:R1:W-:Y:S04]  /*3670*/  STS [UR37+0x1d0], R9 ;  /* 0x0001d009ff007988 */ /* 0x0003e80008000825 */
[----:B------:R1:W-:Y:S04]  /*3680*/  STAS [R2.64], R11 ;  /* 0x0000000b02007dbd */ /* 0x0003e8000c0008ff */
[----:B------:R1:W-:Y:S04]  /*3690*/  ATOMS.OR RZ, [UR6+0x14], R7 ;  /* 0x00001407ffff798c */ /* 0x0003e8000b000006 */
[----:B------:R1:W-:Y:S04]  /*36a0*/  ATOMS.OR RZ, [UR6+0x18], R6 ;  /* 0x00001806ffff798c */ /* 0x0003e8000b000006 */
[----:B------:R1:W-:Y:S02]  /*36b0*/  ATOMS.XOR RZ, [UR6+0x10], R4 ;  /* 0x00001004ffff798c */ /* 0x0003e4000b800006 */
.L_x_68:
[----:B------:R-:W-:Y:S05]  /*36c0*/  BSYNC B0 ;  /* 0x0000000000007941 */ /* 0x000fea0003800000 */
.L_x_67:
[----:B------:R-:W-:Y:S05]  /*36d0*/  BRA.U UP0, `(.L_x_73) ;  /* 0x00000001006c7547 */ /* 0x000fea000b800000 */
[----:B------:R-:W-:-:S03]  /*36e0*/  UMOV UR7, 0xffffffff ;  /* 0xffffffff00077882 */ /* 0x000fc60000000000 */
[----:B------:R-:W-:Y:S05]  /*36f0*/  BRA.DIV UR7, `(.L_x_74) ;  /* 0x0000005e07cc7947 */ /* 0x000fea000b800000 */
[----:B------:R-:W-:-:S13]  /*3700*/  ELECT P6, URZ, PT ;  /* 0x0000000000ff782f */ /* 0x000fda00038c0000 */
.L_x_195:
[----:B------:R-:W-:Y:S05]  /*3710*/  @!P6 BRA `(.L_x_73) ;  /* 0x00000000005ce947 */ /* 0x000fea0003800000 */
[----:B-1----:R-:W1:Y:S02]  /*3720*/  LDS R3, [UR6+0x10] ;  /* 0x00001006ff037984 */ /* 0x002e640008000800 */
[----:B-1----:R-:W-:-:S04]  /*3730*/  SHF.L.U32 R3, R3, 0x1f, RZ ;  /* 0x0000001f03037819 */ /* 0x002fc800000006ff */
[----:B------:R-:W1:Y:S02]  /*3740*/  SYNCS.PHASECHK.TRANS64.TRYWAIT P0, [UR6+0x8], R3 ;  /* 0x00000803ff0075a7 */ /* 0x000e640008001106 */
[----:B-1----:R-:W-:Y:S05]  /*3750*/  @P0 BRA `(.L_x_75) ;  /* 0x0000000000080947 */ /* 0x002fea0003800000 */
[----:B------:R-:W1:Y:S02]  /*3760*/  SYNCS.PHASECHK.TRANS64.TRYWAIT P0, [UR6+0x8], R3 ;  /* 0x00000803ff0075a7 */ /* 0x000e640008001106 */
[----:B-1----:R-:W-:Y:S05]  /*3770*/  @!P0 BRA `(.L_x_76) ;  /* 0x0000005c00cc8947 */ /* 0x002fea0003800000 */
.L_x_75:
[----:B------:R-:W2:Y:S01]  /*3780*/  LDS R5, [UR37+0x1d0] ;  /* 0x0001d025ff057984 */ /* 0x000ea20008000800 */
[----:B-1----:R-:W-:Y:S02]  /*3790*/  HFMA2 R2, -RZ, RZ, 0, 5.9604644775390625e-08 ;  /* 0x00000001ff027431 */ /* 0x002fe400000001ff */
[----:B------:R-:W-:Y:S01]  /*37a0*/  IMAD.MOV.U32 R3, RZ, RZ, 0xffff ;  /* 0x0000ffffff037424 */ /* 0x000fe200078e00ff */
[----:B------:R-:W-:Y:S01]  /*37b0*/  UPRMT UR7, UR4, 0x654, UR8 ;  /* 0x0000065404077896 */ /* 0x000fe20008000008 */
[----:B--2---:R-:W-:-:S03]  /*37c0*/  IMAD.SHL.U32 R4, R5, 0x20, RZ ;  /* 0x0000002005047824 */ /* 0x004fc600078e00ff */
[-C--:B------:R-:W-:Y:S02]  /*37d0*/  SHF.L.U32 R3, R3, R5.reuse, RZ ;  /* 0x0000000503037219 */ /* 0x080fe400000006ff */
[----:B------:R-:W-:Y:S01]  /*37e0*/  SHF.L.U32 R5, R2, R5, RZ ;  /* 0x0000000502057219 */ /* 0x000fe200000006ff */
[----:B------:R2:W-:Y:S04]  /*37f0*/  STS [UR37+0x1d0], R4 ;  /* 0x0001d004ff007988 */ /* 0x0005e80008000825 */
[----:B------:R2:W-:Y:S04]  /*3800*/  ATOMS.OR RZ, [UR6+0x14], R3 ;  /* 0x00001403ffff798c */ /* 0x0005e8000b000006 */
[----:B------:R2:W-:Y:S01]  /*3810*/  ATOMS.OR RZ, [UR6+0x18], R5 ;  /* 0x00001805ffff798c */ /* 0x0005e2000b000006 */
[----:B------:R-:W-:Y:S03]  /*3820*/  SYNCS.ARRIVE.TRANS64.RED.A1T0 RZ, [UR7], RZ ;  /* 0x000000ffffff79a7 */ /* 0x000fe60008100407 */
[----:B------:R2:W-:Y:S01]  /*3830*/  ATOMS.XOR RZ, [UR6+0x10], R2 ;  /* 0x00001002ffff798c */ /* 0x0005e2000b800006 */
[----:B------:R-:W-:Y:S05]  /*3840*/  BRA `(.L_x_73) ;  /* 0x0000000000107947 */ /* 0x000fea0003800000 */
.L_x_66:
[----:B------:R-:W-:-:S05]  /*3850*/  MOV R2, 0xffffffff ;  /* 0xffffffff00027802 */ /* 0x000fca0000000f00 */
[----:B------:R1:W-:Y:S02]  /*3860*/  STS [UR37+0x1d0], R2 ;  /* 0x0001d002ff007988 */ /* 0x0003e40008000825 */
[----:B-1----:R-:W-:Y:S02]  /*3870*/  MOV R2, 0x3890 ;  /* 0x0000389000027802 */ /* 0x002fe40000000f00 */
[----:B-----5:R-:W-:Y:S05]  /*3880*/  CALL.REL.NOINC `($__internal_1_$__cuda_sm10x_tcgen05_guardrail_trap_phase_invalid_during_alloc) ;  /* 0x0000006400a07944 */ /* 0x020fea0003c00000 */
.L_x_73:
[----:B------:R-:W-:Y:S05]  /*3890*/  WARPSYNC.ALL ;  /* 0x0000000000007948 */ /* 0x000fea0003800000 */
[----:B------:R-:W3:Y:S01]  /*38a0*/  S2UR UR7, SR_CgaCtaId ;  /* 0x00000000000779c3 */ /* 0x000ee20000008800 */
[----:B------:R-:W-:Y:S01]  /*38b0*/  UMOV UR6, 0x400 ;  /* 0x0000040000067882 */ /* 0x000fe20000000000 */
[----:B------:R-:W-:-:S06]  /*38c0*/  NOP ;  /* 0x0000000000007918 */ /* 0x000fcc0000000000 */
[----:B------:R-:W-:Y:S06]  /*38d0*/  BAR.ARV 0x6, 0xa0 ;  /* 0x0182800000007b1d */ /* 0x000fec0000002000 */
[----:B------:R-:W4:Y:S01]  /*38e0*/  LDCU UR8, c[0x0][0x38c] ;  /* 0x00007180ff0877ac */ /* 0x000f220008000800 */
[----:B------:R-:W-:Y:S01]  /*38f0*/  LOP3.LUT R0, R0, 0xffff, RZ, 0xc0, !PT ;  /* 0x0000ffff00007812 */ /* 0x000fe200078ec0ff */
[----:B-1----:R-:W-:Y:S01]  /*3900*/  IMAD.MOV.U32 R9, RZ, RZ, 0x1 ;  /* 0x00000001ff097424 */ /* 0x002fe200078e00ff */
[----:B------:R-:W-:Y:S01]  /*3910*/  LOP3.LUT R8, R8, 0xffff, RZ, 0xc0, !PT ;  /* 0x0000ffff08087812 */ /* 0x000fe200078ec0ff */
[----:B------:R-:W-:Y:S01]  /*3920*/  UMOV UR19, URZ ;  /* 0x000000ff00137c82 */ /* 0x000fe20008000000 */
[----:B------:R-:W-:Y:S01]  /*3930*/  R2UR UR11, R0 ;  /* 0x00000000000b72ca */ /* 0x000fe200000e0000 */
[----:B------:R-:W-:Y:S01]  /*3940*/  UMOV UR18, URZ ;  /* 0x000000ff00127c82 */ /* 0x000fe20008000000 */
[----:B------:R-:W-:Y:S01]  /*3950*/  R2UR UR12, R8 ;  /* 0x00000000080c72ca */ /* 0x000fe200000e0000 */
[----:B------:R-:W-:Y:S01]  /*3960*/  IMAD.MOV.U32 R8, RZ, RZ, RZ ;  /* 0x000000ffff087224 */ /* 0x000fe200078e00ff */
[----:B------:R-:W-:Y:S01]  /*3970*/  UMOV UR17, URZ ;  /* 0x000000ff00117c82 */ /* 0x000fe20008000000 */
[----:B---3--:R-:W-:-:S02]  /*3980*/  ULEA UR7, UR7, UR6, 0x18 ;  /* 0x0000000607077291 */ /* 0x008fc4000f8ec0ff */
[----:B------:R-:W-:Y:S02]  /*3990*/  UISETP.NE.AND UP2, UPT, UR5, URZ, UPT ;  /* 0x000000ff0500728c */ /* 0x000fe4000bf45270 */
[----:B------:R-:W-:Y:S02]  /*39a0*/  UIADD3 UR13, UPT, UPT, UR7, 0x4300, URZ ;  /* 0x00004300070d7890 */ /* 0x000fe4000fffe0ff */
[----:B------:R-:W-:Y:S02]  /*39b0*/  UIADD3 UR14, UPT, UPT, UR7, 0x1e300, URZ ;  /* 0x0001e300070e7890 */ /* 0x000fe4000fffe0ff */
[----:B----4-:R-:W-:Y:S01]  /*39c0*/  UIADD3 UR8, UPT, UPT, UR8, 0x3f, URZ ;  /* 0x0000003f08087890 */ /* 0x010fe2000fffe0ff */
[----:B--2---:R-:W1:Y:S01]  /*39d0*/  LDS R2, [UR7+0x1d0] ;  /* 0x0001d007ff027984 */ /* 0x004e620008000800 */
[----:B------:R-:W-:Y:S02]  /*39e0*/  USHF.R.U32.HI UR13, URZ, 0x4, UR13 ;  /* 0x00000004ff0d7899 */ /* 0x000fe4000801160d */
[----:B------:R-:W-:-:S02]  /*39f0*/  USHF.R.S32.HI UR6, URZ, 0x1f, UR8 ;  /* 0x0000001fff067899 */ /* 0x000fc40008011408 */
[----:B------:R-:W-:Y:S02]  /*3a00*/  USHF.R.U32.HI UR14, URZ, 0x4, UR14 ;  /* 0x00000004ff0e7899 */ /* 0x000fe4000801160e */
[----:B------:R-:W-:Y:S02]  /*3a10*/  ULEA.HI UR6, UR6, UR8, URZ, 0x6 ;  /* 0x0000000806067291 */ /* 0x000fe4000f8f30ff */
[----:B------:R-:W-:Y:S02]  /*3a20*/  ULOP3.LUT UR13, UR13, 0x3fff, URZ, 0xc0, !UPT ;  /* 0x00003fff0d0d7892 */ /* 0x000fe4000f8ec0ff */
[----:B------:R-:W-:Y:S02]  /*3a30*/  USHF.R.S32.HI UR6, URZ, 0x6, UR6 ;  /* 0x00000006ff067899 */ /* 0x000fe40008011406 */
[----:B------:R-:W-:Y:S02]  /*3a40*/  ULOP3.LUT UR14, UR14, 0x3fff, URZ, 0xc0, !UPT ;  /* 0x00003fff0e0e7892 */ /* 0x000fe4000f8ec0ff */
[----:B------:R-:W-:Y:S01]  /*3a50*/  UISETP.LT.AND UP0, UPT, UR6, 0x1, UPT ;  /* 0x000000010600788c */ /* 0x000fe2000bf01270 */
[----:B------:R-:W-:Y:S01]  /*3a60*/  UMOV UR28, 0x0 ;  /* 0x00000000001c7882 */ /* 0x000fe20000000000 */
[----:B------:R-:W-:Y:S01]  /*3a70*/  UMOV UR29, 0x8200490 ;  /* 0x08200490001d7882 */ /* 0x000fe20000000000 */
[----:B------:R-:W-:-:S02]  /*3a80*/  ULOP3.LUT UR13, UR13, 0x10000, URZ, 0xfc, !UPT ;  /* 0x000100000d0d7892 */ /* 0x000fc4000f8efcff */
[----:B------:R-:W-:Y:S02]  /*3a90*/  ULOP3.LUT UR14, UR14, 0x10000, URZ, 0xfc, !UPT ;  /* 0x000100000e0e7892 */ /* 0x000fe4000f8efcff */
[----:B------:R-:W-:Y:S01]  /*3aa0*/  USEL UR20, UR6, 0x1, !UP0 ;  /* 0x0000000106147887 */ /* 0x000fe2000c000000 */
[----:B------:R-:W-:Y:S01]  /*3ab0*/  UMOV UR26, 0x0 ;  /* 0x00000000001a7882 */ /* 0x000fe20000000000 */
[----:B------:R-:W-:Y:S01]  /*3ac0*/  UMOV UR27, 0x8200490 ;  /* 0x08200490001b7882 */ /* 0x000fe20000000000 */
[----:B------:R-:W-:Y:S01]  /*3ad0*/  UMOV UR24, 0x0 ;  /* 0x0000000000187882 */ /* 0x000fe20000000000 */
[----:B------:R-:W-:Y:S01]  /*3ae0*/  UMOV UR25, 0x8200490 ;  /* 0x0820049000197882 */ /* 0x000fe20000000000 */
[----:B------:R-:W-:Y:S01]  /*3af0*/  UMOV UR22, 0x0 ;  /* 0x0000000000167882 */ /* 0x000fe20000000000 */
[----:B------:R-:W-:Y:S01]  /*3b00*/  UMOV UR23, 0x8200490 ;  /* 0x0820049000177882 */ /* 0x000fe20000000000 */
[----:B-1----:R-:W-:Y:S02]  /*3b10*/  R2UR UR21, R2 ;  /* 0x00000000021572ca */ /* 0x002fe400000e0000 */
[----:B------:R-:W-:-:S13]  /*3b20*/  CS2R R2, SRZ ;  /* 0x0000000000027805 */ /* 0x000fda000001ff00 */
.L_x_84:
[C---:B------:R-:W-:Y:S02]  /*3b30*/  LEA R0, R8.reuse, UR7, 0x3 ;  /* 0x0000000708007c11 */ /* 0x040fe4000f8e18ff */
[----:B------:R-:W-:Y:S02]  /*3b40*/  SHF.L.U32 R5, R3, 0x1f, RZ ;  /* 0x0000001f03057819 */ /* 0x000fe400000006ff */
[----:B------:R-:W-:Y:S02]  /*3b50*/  LEA R4, R8, UR7, 0x4 ;  /* 0x0000000708047c11 */ /* 0x000fe4000f8e20ff */
[----:B------:R-:W1:Y:S02]  /*3b60*/  SYNCS.PHASECHK.TRANS64.TRYWAIT P0, [R0+URZ+0x120], R5 ;  /* 0x00012005000075a7 */ /* 0x000e6400080011ff */
[----:B-1-34-:R-:W-:Y:S05]  /*3b70*/  @!P0 BRA `(.L_x_77) ;  /* 0x0000005800e48947 */ /* 0x01afea0003800000 */
.L_x_196:
[----:B-1----:R-:W1:Y:S01]  /*3b80*/  LDS.128 R4, [R4+0x1b0] ;  /* 0x0001b00004047984 */ /* 0x002e620000000c00 */
[----:B------:R-:W-:Y:S02]  /*3b90*/  VIADD R0, R0, 0x130 ;  /* 0x0000013000007836 */ /* 0x000fe40000000000 */
[----:B------:R-:W-:Y:S01]  /*3ba0*/  VIADD R8, R8, 0x1 ;  /* 0x0000000108087836 */ /* 0x000fe20000000000 */
[----:B------:R-:W-:Y:S01]  /*3bb0*/  @!PT LDS RZ, [RZ] ;  /* 0x00000000fffff984 */ /* 0x000fe20000000800 */
[----:B------:R-:W-:Y:S01]  /*3bc0*/  @!PT LDS RZ, [RZ] ;  /* 0x00000000fffff984 */ /* 0x000fe20000000800 */
[----:B------:R-:W-:Y:S01]  /*3bd0*/  @!PT LDS RZ, [RZ] ;  /* 0x00000000fffff984 */ /* 0x000fe20000000800 */
[----:B------:R-:W-:Y:S01]  /*3be0*/  @!PT LDS RZ, [RZ] ;  /* 0x00000000fffff984 */ /* 0x000fe20000000800 */
[----:B------:R2:W-:Y:S06]  /*3bf0*/  MEMBAR.ALL.CTA ;  /* 0x0000000000007992 */ /* 0x0005ec0000008000 */
[----:B--2---:R-:W2:Y:S01]  /*3c00*/  FENCE.VIEW.ASYNC.S ;  /* 0x00000000000073c6 */ /* 0x004ea20000000000 */
[----:B------:R-:W-:-:S04]  /*3c10*/  PRMT R0, RZ, 0x654, R0 ;  /* 0x00000654ff007816 */ /* 0x000fc80000000000 */
[----:B--2---:R2:W-:Y:S01]  /*3c20*/  SYNCS.ARRIVE.TRANS64.RED.A1T0 RZ, [R0+URZ], RZ ;  /* 0x000000ff00ff79a7 */ /* 0x0045e200081004ff */
[----:B-1----:R-:W-:Y:S01]  /*3c30*/  LOP3.LUT P1, RZ, R6, 0x1, RZ, 0xc0, !PT ;  /* 0x0000000106ff7812 */ /* 0x002fe2000782c0ff */
[----:B--2---:R-:W-:-:S12]  /*3c40*/  BRA.U UP2, `(.L_x_78) ;  /* 0x0000000502087547 */ /* 0x004fd8000b800000 */
[----:B------:R-:W1:Y:S01]  /*3c50*/  LDCU UR8, c[0x0][0x38c] ;  /* 0x00007180ff0877ac */ /* 0x000e620008000800 */
[----:B------:R-:W-:Y:S02]  /*3c60*/  PLOP3.LUT P2, PT, PT, PT, PT, 0x80, 0x8 ;  /* 0x000000000008781c */ /* 0x000fe40003f4f070 */
[----:B------:R-:W-:Y:S01]  /*3c70*/  SHF.L.U32 R5, R9, 0x1f, RZ ;  /* 0x0000001f09057819 */ /* 0x000fe200000006ff */
[----:B------:R-:W-:Y:S02]  /*3c80*/  ULEA UR9, UR19, UR7, 0x3 ;  /* 0x0000000713097291 */ /* 0x000fe4000f8e18ff */
[----:B------:R-:W-:Y:S02]  /*3c90*/  ULEA UR10, UR19, UR21, 0x6 ;  /* 0x00000015130a7291 */ /* 0x000fe4000f8e30ff */
[----:B-1----:R-:W-:-:S06]  /*3ca0*/  UISETP.GE.AND UP0, UPT, UR8, 0x1, UPT ;  /* 0x000000010800788c */ /* 0x002fcc000bf06270 */
[----:B------:R-:W-:-:S05]  /*3cb0*/  PLOP3.LUT P0, PT, PT, PT, UP0, 0x80, 0x8 ;  /* 0x000000000008781c */ /* 0x000fca0003f0f008 */
[----:B------:R-:W-:-:S08]  /*3cc0*/  @UP0 ULEA UR8, UR18, UR7, 0x3 ;  /* 0x0000000712080291 */ /* 0x000fd0000f8e18ff */
[----:B------:R-:W-:-:S04]  /*3cd0*/  @P0 SHF.L.U32 R0, R2, 0x1f, RZ ;  /* 0x0000001f02000819 */ /* 0x000fc800000006ff */
[----:B------:R1:W2:Y:S01]  /*3ce0*/  @P0 SYNCS.PHASECHK.TRANS64.TRYWAIT P2, [UR8], R0 ;  /* 0x00000000ff0005a7 */ /* 0x0002a20008041108 */
[----:B------:R-:W3:Y:S02]  /*3cf0*/  SYNCS.PHASECHK.TRANS64.TRYWAIT P0, [UR9+0x160], R5 ;  /* 0x00016005ff0075a7 */ /* 0x000ee40008001109 */
[----:B-123--:R-:W-:Y:S05]  /*3d00*/  @!P0 BRA `(.L_x_79) ;  /* 0x0000005800948947 */ /* 0x00efea0003800000 */
.L_x_198:
[----:B------:R-:W-:Y:S01]  /*3d10*/  UMOV UR16, UR17 ;  /* 0x0000001100107c82 */ /* 0x000fe20008000000 */
[----:B------:R-:W-:Y:S05]  /*3d20*/  BRA.U !UP0, `(.L_x_80) ;  /* 0x0000000108c07547 */ /* 0x000fea000b800000 */
[----:B------:R-:W-:Y:S02]  /*3d30*/  UIADD3 UR16, UPT, UPT, UR20, UR17, URZ ;  /* 0x0000001114107290 */ /* 0x000fe4000fffe0ff */
[----:B------:R-:W-:Y:S01]  /*3d40*/  UPLOP3.LUT UP3, UPT, UPT, UPT, UPT, 0x40, 0x4 ;  /* 0x000000000004789c */ /* 0x000fe20003f6e870 */
[----:B------:R-:W-:Y:S01]  /*3d50*/  UMOV UR15, UR6 ;  /* 0x00000006000f7c82 */ /* 0x000fe20008000000 */
[----:B------:R-:W-:-:S09]  /*3d60*/  UMOV UR46, UR18 ;  /* 0x00000012002e7c82 */ /* 0x000fd20008000000 */
.L_x_83:
[----:B--2---:R-:W-:Y:S01]  /*3d70*/  ULEA UR8, UR46, UR7, 0x3 ;  /* 0x000000072e087291 */ /* 0x004fe2000f8e18ff */
[----:B---3--:R-:W-:Y:S11]  /*3d80*/  @P2 BRA `(.L_x_81) ;  /* 0x00000000000c2947 */ /* 0x008ff60003800000 */
[----:B-1----:R-:W-:Y:S04]  /*3d90*/  SHF.L.U32 R5, R2, 0x1f, RZ ;  /* 0x0000001f02057819 */ /* 0x002fe800000006ff */
[----:B------:R-:W1:Y:S02]  /*3da0*/  SYNCS.PHASECHK.TRANS64.TRYWAIT P0, [UR8], R5 ;  /* 0x00000005ff0075a7 */ /* 0x000e640008001108 */
[----:B-1----:R-:W-:Y:S05]  /*3db0*/  @!P0 BRA `(.L_x_82) ;  /* 0x0000005800808947 */ /* 0x002fea0003800000 */
.L_x_81:
[----:B------:R-:W-:Y:S01]  /*3dc0*/  UISETP.NE.AND UP0, UPT, UR15, 0x1, UPT ;  /* 0x000000010f00788c */ /* 0x000fe2000bf05270 */
[----:B------:R-:W-:Y:S01]  /*3dd0*/  PLOP3.LUT P2, PT, PT, PT, PT, 0x80, 0x8 ;  /* 0x000000000008781c */ /* 0x000fe20003f4f070 */
[----:B------:R-:W-:Y:S02]  /*3de0*/  UIADD3 UR18, UPT, UPT, UR46, 0x1, URZ ;  /* 0x000000012e127890 */ /* 0x000fe4000fffe0ff */
[----:B------:R-:W-:Y:S02]  /*3df0*/  ULEA UR32, UR46, UR14, 0x9 ;  /* 0x0000000e2e207291 */ /* 0x000fe4000f8e48ff */
[----:B------:R-:W-:Y:S01]  /*3e00*/  UISETP.NE.AND UP1, UPT, UR18, 0xd, UPT ;  /* 0x0000000d1200788c */ /* 0x000fe2000bf25270 */
[----:B------:R-:W-:Y:S01]  /*3e10*/  PLOP3.LUT P0, PT, PT, PT, UP0, 0x80, 0x8 ;  /* 0x000000000008781c */ /* 0x000fe20003f0f008 */
[----:B------:R-:W-:Y:S02]  /*3e20*/  UIADD3 UR44, UPT, UPT, UR32, 0x2, URZ ;  /* 0x00000002202c7890 */ /* 0x000fe4000fffe0ff */
[----:B------:R-:W-:Y:S02]  /*3e30*/  USEL UR31, URZ, 0x1, UP1 ;  /* 0x00000001ff1f7887 */ /* 0x000fe40008800000 */
[----:B------:R-:W-:Y:S02]  /*3e40*/  USEL UR18, UR18, URZ, UP1 ;  /* 0x000000ff12127287 */ /* 0x000fe40008800000 */
[----:B------:R-:W-:Y:S02]  /*3e50*/  UIADD3 UR40, UPT, UPT, UR32, 0x4, URZ ;  /* 0x0000000420287890 */ /* 0x000fe4000fffe0ff */
[----:B------:R-:W-:Y:S01]  /*3e60*/  @UP0 ULEA UR30, UR18, UR7, 0x3 ;  /* 0x00000007121e0291 */ /* 0x000fe2000f8e18ff */
[----:B------:R-:W-:Y:S01]  /*3e70*/  LOP3.LUT R2, R2, UR31, RZ, 0x3c, !PT ;  /* 0x0000001f02027c12 */ /* 0x000fe2000f8e3cff */
[----:B------:R-:W-:Y:S02]  /*3e80*/  UIADD3 UR36, UPT, UPT, UR32, 0x6, URZ ;  /* 0x0000000620247890 */ /* 0x000fe4000fffe0ff */
[----:B------:R-:W-:Y:S01]  /*3e90*/  UIADD3 UR8, UPT, UPT, UR8, 0x68, URZ ;  /* 0x0000006808087890 */ /* 0x000fe2000fffe0ff */
[----:B-1----:R-:W-:Y:S01]  /*3ea0*/  @P0 SHF.L.U32 R0, R2, 0x1f, RZ ;  /* 0x0000001f02000819 */ /* 0x002fe200000006ff */
[----:B------:R-:W-:Y:S02]  /*3eb0*/  UIADD3 UR17, UPT, UPT, UR17, 0x1, URZ ;  /* 0x0000000111117890 */ /* 0x000fe4000fffe0ff */
[----:B------:R-:W-:Y:S01]  /*3ec0*/  UIADD3 UR15, UPT, UPT, UR15, -0x1, URZ ;  /* 0xffffffff0f0f7890 */ /* 0x000fe2000fffe0ff */
[----:B------:R2:W3:Y:S01]  /*3ed0*/  @P0 SYNCS.PHASECHK.TRANS64.TRYWAIT P2, [UR30], R0 ;  /* 0x00000000ff0005a7 */ /* 0x0004e2000804111e */
[----:B------:R-:W-:Y:S02]  /*3ee0*/  ULEA UR30, UR46, UR13, 0x9 ;  /* 0x0000000d2e1e7291 */ /* 0x000fe4000f8e48ff */
[----:B------:R-:W-:Y:S02]  /*3ef0*/  UISETP.NE.AND UP0, UPT, UR17, UR16, UPT ;  /* 0x000000101100728c */ /* 0x000fe4000bf05270 */
[----:B------:R-:W-:Y:S02]  /*3f00*/  UIADD3 UR42, UPT, UPT, UR30, 0x2, URZ ;  /* 0x000000021e2a7890 */ /* 0x000fe4000fffe0ff */
[----:B------:R-:W-:Y:S02]  /*3f10*/  UIADD3 UR38, UPT, UPT, UR30, 0x4, URZ ;  /* 0x000000041e267890 */ /* 0x000fe4000fffe0ff */
[----:B------:R-:W-:Y:S01]  /*3f20*/  UIADD3 UR34, UPT, UPT, UR30, 0x6, URZ ;  /* 0x000000061e227890 */ /* 0x000fe2000fffe0ff */
[----:B------:R-:W-:Y:S01]  /*3f30*/  UMOV UR33, 0x40004040 ;  /* 0x4000404000217882 */ /* 0x000fe20000000000 */
[----:B------:R-:W-:Y:S01]  /*3f40*/  UMOV UR31, 0x40004040 ;  /* 0x40004040001f7882 */ /* 0x000fe20000000000 */
[----:B------:R-:W-:Y:S01]  /*3f50*/  UMOV UR45, 0x40004040 ;  /* 0x40004040002d7882 */ /* 0x000fe20000000000 */
[----:B------:R2:W-:Y:S01]  /*3f60*/  UTCHMMA.2CTA gdesc[UR30], gdesc[UR32], tmem[UR10], tmem[UR28], idesc[UR29], UP3 ;  /* 0x00ff1c201e0075ea */ /* 0x0005e20009a0000a */
[----:B------:R-:W-:Y:S01]  /*3f70*/  UPLOP3.LUT UP3, UPT, UPT, UPT, UPT, 0x80, 0x8 ;  /* 0x000000000008789c */ /* 0x000fe20003f6f070 */
[----:B------:R-:W-:Y:S01]  /*3f80*/  UMOV UR43, 0x40004040 ;  /* 0x40004040002b7882 */ /* 0x000fe20000000000 */
[----:B------:R-:W-:Y:S01]  /*3f90*/  UMOV UR41, 0x40004040 ;  /* 0x4000404000297882 */ /* 0x000fe20000000000 */
[----:B------:R2:W-:Y:S01]  /*3fa0*/  UTCHMMA.2CTA gdesc[UR42], gdesc[UR44], tmem[UR10], tmem[UR26], idesc[UR27], UPT ;  /* 0x00ff1a2c2a0075ea */ /* 0x0005e2000ba0000a */
[----:B------:R-:W-:Y:S01]  /*3fb0*/  UMOV UR39, 0x40004040 ;  /* 0x4000404000277882 */ /* 0x000fe20000000000 */
[----:B------:R-:W-:Y:S01]  /*3fc0*/  UMOV UR37, 0x40004040 ;  /* 0x4000404000257882 */ /* 0x000fe20000000000 */
[----:B------:R-:W-:Y:S01]  /*3fd0*/  UMOV UR35, 0x40004040 ;  /* 0x4000404000237882 */ /* 0x000fe20000000000 */
[----:B------:R2:W-:Y:S01]  /*3fe0*/  UTCHMMA.2CTA gdesc[UR38], gdesc[UR40], tmem[UR10], tmem[UR24], idesc[UR25], UPT ;  /* 0x00ff1828260075ea */ /* 0x0005e2000ba0000a */
[----:B------:R2:W-:Y:S01]  /*3ff0*/  UTCHMMA.2CTA gdesc[UR34], gdesc[UR36], tmem[UR10], tmem[UR22], idesc[UR23], UPT ;  /* 0x00ff1624220075ea */ /* 0x0005e2000ba0000a */
[----:B------:R2:W-:Y:S01]  /*4000*/  UTCBAR.2CTA.MULTICAST [UR8], URZ, UR12 ;  /* 0x000000ff080073e9 */ /* 0x0005e2000820080c */
[----:B------:R-:W-:Y:S01]  /*4010*/  UMOV UR46, UR18 ;  /* 0x00000012002e7c82 */ /* 0x000fe20008000000 */
[----:B------:R-:W-:Y:S05]  /*4020*/  BRA.U UP0, `(.L_x_83) ;  /* 0xfffffffd00507547 */ /* 0x000fea000b83ffff */
.L_x_80:
[----:B------:R-:W-:Y:S01]  /*4030*/  UIADD3 UR9, UPT, UPT, UR9, 0x140, URZ ;  /* 0x0000014009097890 */ /* 0x000fe2000fffe0ff */
[----:B------:R-:W-:-:S08]  /*4040*/  UMOV UR17, UR16 ;  /* 0x0000001000117c82 */ /* 0x000fd00008000000 */
[----:B------:R4:W-:Y:S01]  /*4050*/  UTCBAR.2CTA.MULTICAST [UR9], URZ, UR11 ;  /* 0x000000ff090073e9 */ /* 0x0009e2000820080b */
[----:B------:R-:W-:Y:S02]  /*4060*/  NOP ;  /* 0x0000000000007918 */ /* 0x000fe40000000000 */
.L_x_78:
[----:B------:R-:W-:Y:S01]  /*4070*/  UIADD3 UR19, UPT, UPT, UR19, 0x1, URZ ;  /* 0x0000000113137890 */ /* 0x000fe2000fffe0ff */
[----:B------:R-:W-:-:S03]  /*4080*/  ISETP.NE.AND P0, PT, R8, 0x2, PT ;  /* 0x000000020800780c */ /* 0x000fc60003f05270 */
[----:B------:R-:W-:Y:S01]  /*4090*/  UISETP.NE.AND UP0, UPT, UR19, 0x4, UPT ;  /* 0x000000041300788c */ /* 0x000fe2000bf05270 */
[----:B-12---:R-:W-:Y:S02]  /*40a0*/  SEL R0, RZ, 0x1, P0 ;  /* 0x00000001ff007807 */ /* 0x006fe40000000000 */
[----:B------:R-:W-:Y:S01]  /*40b0*/  SEL R8, R8, RZ, P0 ;  /* 0x000000ff08087207 */ /* 0x000fe20000000000 */
[----:B------:R-:W-:Y:S01]  /*40c0*/  USEL UR8, URZ, 0x1, UP0 ;  /* 0x00000001ff087887 */ /* 0x000fe20008000000 */
[----:B------:R-:W-:Y:S01]  /*40d0*/  LOP3.LUT R3, R3, R0, RZ, 0x3c, !PT ;  /* 0x0000000003037212 */ /* 0x000fe200078e3cff */
[----:B------:R-:W-:-:S04]  /*40e0*/  USEL UR19, UR19, URZ, UP0 ;  /* 0x000000ff13137287 */ /* 0x000fc80008000000 */
[----:B------:R-:W-:Y:S01]  /*40f0*/  LOP3.LUT R9, R9, UR8, RZ, 0x3c, !PT ;  /* 0x0000000809097c12 */ /* 0x000fe2000f8e3cff */
[----:B------:R-:W-:Y:S07]  /*4100*/  @P1 BRA `(.L_x_84) ;  /* 0xfffffff800881947 */ /* 0x000fee000383ffff */
[----:B------:R-:W1:Y:S01]  /*4110*/  S2UR UR6, SR_CgaCtaId ;  /* 0x00000000000679c3 */ /* 0x000e620000008800 */
[----:B------:R-:W-:Y:S01]  /*4120*/  ELECT P0, URZ, PT ;  /* 0x0000000000ff782f */ /* 0x000fe20003800000 */
[----:B------:R-:W-:Y:S01]  /*4130*/  HFMA2 R0, -RZ, RZ, 0, 5.9604644775390625e-08 ;  /* 0x00000001ff007431 */ /* 0x000fe200000001ff */
[----:B------:R-:W-:-:S05]  /*4140*/  UMOV UR8, 0x40 ;  /* 0x0000004000087882 */ /* 0x000fca0000000000 */
[----:B------:R-:W-:Y:S01]  /*4150*/  UVIRTCOUNT.DEALLOC.SMPOOL 0x80 ;  /* 0x000000800000784c */ /* 0x000fe20000000000 */
[----:B------:R-:W-:Y:S02]  /*4160*/  UISETP.NE.AND UP0, UPT, UR5, URZ, UPT ;  /* 0x000000ff0500728c */ /* 0x000fe4000bf05270 */
[----:B-1----:R-:W-:-:S09]  /*4170*/  ULEA UR6, UR6, UR8, 0x18 ;  /* 0x0000000806067291 */ /* 0x002fd2000f8ec0ff */
[----:B------:R1:W-:Y:S01]  /*4180*/  @P0 STS.U8 [UR6+0x1c], R0 ;  /* 0x00001c00ff000988 */ /* 0x0003e20008000006 */
[----:B------:R-:W-:Y:S05]  /*4190*/  BRA.U UP0, `(.L_x_85) ;  /* 0x0000000100a07547 */ /* 0x000fea000b800000 */
[----:B------:R-:W-:Y:S01]  /*41a0*/  UIADD3 UR5, UPT, UPT, UR7, 0x160, URZ ;  /* 0x0000016007057890 */ /* 0x000fe2000fffe0ff */
[----:B------:R-:W-:-:S03]  /*41b0*/  SHF.L.U32 R3, R9, 0x1f, RZ ;  /* 0x0000001f09037819 */ /* 0x000fc600000006ff */
[----:B------:R-:W-:-:S09]  /*41c0*/  ULEA UR8, UR19, UR5, 0x3 ;  /* 0x0000000513087291 */ /* 0x000fd2000f8e18ff */
[----:B------:R-:W2:Y:S02]  /*41d0*/  SYNCS.PHASECHK.TRANS64.TRYWAIT P0, [UR8], R3 ;  /* 0x00000003ff0075a7 */ /* 0x000ea40008001108 */
[----:B--2---:R-:W-:Y:S05]  /*41e0*/  @!P0 BRA `(.L_x_86) ;  /* 0x00000054008c8947 */ /* 0x004fea0003800000 */
.L_x_201:
[----:B----4-:R-:W-:-:S04]  /*41f0*/  UIADD3 UR9, UPT, UPT, UR19, 0x1, URZ ;  /* 0x0000000113097890 */ /* 0x010fc8000fffe0ff */
        /* <DEDUP_REMOVED lines=8> */
.L_x_203:
        /* <DEDUP_REMOVED lines=9> */
.L_x_205:
[----:B------:R-:W-:-:S04]  /*4310*/  UIADD3 UR9, UPT, UPT, UR9, 0x1, URZ ;  /* 0x0000000109097890 */ /* 0x000fc8000fffe0ff */
[----:B------:R-:W-:-:S04]  /*4320*/  UISETP.NE.AND UP1, UPT, UR9, 0x4, UPT ;  /* 0x000000040900788c */ /* 0x000fc8000bf25270 */
[----:B------:R-:W-:Y:S02]  /*4330*/  USEL UR8, URZ, 0x1, UP1 ;  /* 0x00000001ff087887 */ /* 0x000fe40008800000 */
[----:B------:R-:W-:-:S04]  /*4340*/  USEL UR9, UR9, URZ, UP1 ;  /* 0x000000ff09097287 */ /* 0x000fc80008800000 */
[----:B------:R-:W-:Y:S01]  /*4350*/  ULEA UR9, UR9, UR5, 0x3 ;  /* 0x0000000509097291 */ /* 0x000fe2000f8e18ff */
[----:B-1----:R-:W-:-:S04]  /*4360*/  LOP3.LUT R3, R2, UR8, RZ, 0x3c, !PT ;  /* 0x0000000802037c12 */ /* 0x002fc8000f8e3cff */
[----:B------:R-:W-:Y:S01]  /*4370*/  SHF.L.U32 R3, R3, 0x1f, RZ ;  /* 0x0000001f03037819 */ /* 0x000fe200000006ff */
[----:B------:R-:W-:-:S04]  /*4380*/  IMAD.U32 R0, RZ, RZ, UR9 ;  /* 0x00000009ff007e24 */ /* 0x000fc8000f8e00ff */
[----:B------:R1:W2:Y:S03]  /*4390*/  SYNCS.PHASECHK.TRANS64.TRYWAIT P0, [R0+URZ], R3 ;  /* 0x00000003000075a7 */ /* 0x0002a600080011ff */
[----:B--2---:R-:W-:Y:S05]  /*43a0*/  @!P0 NANOSLEEP.SYNCS 0x989680 ;  /* 0x009896800000895d */ /* 0x004fea0003900000 */
[----:B------:R-:W2:Y:S02]  /*43b0*/  @!P0 SYNCS.PHASECHK.TRANS64 P0, [R0+URZ], R3 ;  /* 0x00000003000085a7 */ /* 0x000ea400080010ff */
[----:B--2---:R-:W-:Y:S05]  /*43c0*/  @P0 BRA `(.L_x_89) ;  /* 0x0000000000200947 */ /* 0x004fea0003800000 */
.L_x_90:
[----:B--2---:R2:W4:Y:S02]  /*43d0*/  SYNCS.PHASECHK.TRANS64.TRYWAIT P0, [R0+URZ], R3 ;  /* 0x00000003000075a7 */ /* 0x00452400080011ff */
[----:B----4-:R-:W-:Y:S05]  /*43e0*/  @!P0 NANOSLEEP.SYNCS 0x989680 ;  /* 0x009896800000895d */ /* 0x010fea0003900000 */
[----:B------:R-:W4:Y:S02]  /*43f0*/  @!P0 SYNCS.PHASECHK.TRANS64 P0, [R0+URZ], R3 ;  /* 0x00000003000085a7 */ /* 0x000f2400080010ff */
[----:B----4-:R-:W-:Y:S05]  /*4400*/  @!P0 BRA `(.L_x_90) ;  /* 0xfffffffc00f08947 */ /* 0x010fea000383ffff */
[----:B------:R-:W-:Y:S05]  /*4410*/  BRA `(.L_x_89) ;  /* 0x00000000000c7947 */ /* 0x000fea0003800000 */
.L_x_85:
[----:B------:R-:W-:-:S04]  /*4420*/  UIADD3 UR5, UPT, UPT, UR7, 0x1a0, URZ ;  /* 0x000001a007057890 */ /* 0x000fc8000fffe0ff */
[----:B------:R-:W-:-:S09]  /*4430*/  UPRMT UR5, UR4, 0x654, UR5 ;  /* 0x0000065404057896 */ /* 0x000fd20008000005 */
[----:B------:R-:W-:Y:S03]  /*4440*/  SYNCS.ARRIVE.TRANS64.RED.A1T0 RZ, [UR5], RZ ;  /* 0x000000ffffff79a7 */ /* 0x000fe60008100405 */
.L_x_89:
[----:B-12---:R-:W-:Y:S01]  /*4450*/  SHF.L.U32 R3, RZ, 0x1f, RZ ;  /* 0x0000001fff037819 */ /* 0x006fe200000006ff */
[----:B------:R-:W-:Y:S01]  /*4460*/  UIADD3 UR5, UPT, UPT, UR7, 0x1a0, URZ ;  /* 0x000001a007057890 */ /* 0x000fe2000fffe0ff */
[----:B------:R-:W-:Y:S02]  /*4470*/  PLOP3.LUT P0, PT, PT, PT, UP0, 0x80, 0x8 ;  /* 0x000000000008781c */ /* 0x000fe40003f0f008 */
[----:B------:R-:W1:Y:S02]  /*4480*/  SYNCS.PHASECHK.TRANS64.TRYWAIT P1, [UR7+0x1a0], R3 ;  /* 0x0001a003ff0075a7 */ /* 0x000e640008021107 */
[----:B-1----:R-:W-:Y:S09]  /*4490*/  @!P1 BRA `(.L_x_91) ;  /* 0x0000005400289947 */ /* 0x002ff20003800000 */
.L_x_207:
[----:B------:R-:W-:Y:S01]  /*44a0*/  @!UP0 UPRMT UR5, UR4, 0x654, UR5 ;  /* 0x0000065404058896 */ /* 0x000fe20008000005 */
[----:B------:R-:W-:Y:S02]  /*44b0*/  UMOV UR8, 0xffff ;  /* 0x0000ffff00087882 */ /* 0x000fe40000000000 */
[----:B------:R-:W-:-:S06]  /*44c0*/  UMOV UR4, 0x1 ;  /* 0x0000000100047882 */ /* 0x000fcc0000000000 */
[----:B------:R-:W-:Y:S01]  /*44d0*/  @!P0 SYNCS.ARRIVE.TRANS64.RED.A1T0 RZ, [UR5], RZ ;  /* 0x000000ffffff89a7 */ /* 0x000fe20008100405 */
[----:B------:R-:W-:Y:S01]  /*44e0*/  NOP ;  /* 0x0000000000007918 */ /* 0x000fe20000000000 */
[----:B-1----:R-:W1:Y:S01]  /*44f0*/  LDS R0, [UR6+0x14] ;  /* 0x00001406ff007984 */ /* 0x002e620008000800 */
[----:B------:R-:W-:-:S04]  /*4500*/  ULOP3.LUT UR5, UR21, 0xffff, URZ, 0xc0, !UPT ;  /* 0x0000ffff15057892 */ /* 0x000fc8000f8ec0ff */
[----:B------:R-:W-:-:S04]  /*4510*/  USHF.R.U32.HI UR5, URZ, 0x5, UR5 ;  /* 0x00000005ff057899 */ /* 0x000fc80008011605 */
[----:B------:R-:W-:Y:S02]  /*4520*/  USHF.L.U32 UR8, UR8, UR5, URZ ;  /* 0x0000000508087299 */ /* 0x000fe400080006ff */
[----:B------:R-:W-:-:S04]  /*4530*/  USHF.L.U32 UR4, UR4, UR5, URZ ;  /* 0x0000000504047299 */ /* 0x000fc800080006ff */
[----:B-1----:R-:W-:-:S04]  /*4540*/  LOP3.LUT R0, R0, UR8, RZ, 0xc0, !PT ;  /* 0x0000000800007c12 */ /* 0x002fc8000f8ec0ff */
[----:B------:R-:W-:-:S13]  /*4550*/  ISETP.NE.AND P0, PT, R0, UR8, PT ;  /* 0x0000000800007c0c */ /* 0x000fda000bf05270 */
[----:B------:R-:W-:Y:S05]  /*4560*/  @P0 BRA `(.L_x_92) ;  /* 0x0000000000580947 */ /* 0x000fea0003800000 */
[----:B------:R-:W1:Y:S02]  /*4570*/  LDS R0, [UR6+0x18] ;  /* 0x00001806ff007984 */ /* 0x000e640008000800 */
[----:B-1----:R-:W-:-:S04]  /*4580*/  LOP3.LUT R0, R0, UR4, RZ, 0xc0, !PT ;  /* 0x0000000400007c12 */ /* 0x002fc8000f8ec0ff */
[----:B------:R-:W-:-:S13]  /*4590*/  ISETP.NE.AND P0, PT, R0, UR4, PT ;  /* 0x0000000400007c0c */ /* 0x000fda000bf05270 */
[----:B------:R-:W-:Y:S05]  /*45a0*/  @P0 BRA `(.L_x_93) ;  /* 0x00000000003c0947 */ /* 0x000fea0003800000 */
[----:B------:R-:W1:Y:S01]  /*45b0*/  S2R R2, SR_LANEID ;  /* 0x0000000000027919 */ /* 0x000e620000000000 */
[----:B------:R-:W-:Y:S01]  /*45c0*/  ULOP3.LUT UR8, URZ, UR8, URZ, 0x33, !UPT ;  /* 0x00000008ff087292 */ /* 0x000fe2000f8e33ff */
[----:B------:R-:W-:Y:S01]  /*45d0*/  LOP3.LUT R4, RZ, UR4, RZ, 0x33, !PT ;  /* 0x00000004ff047c12 */ /* 0x000fe2000f8e33ff */
[----:B------:R-:W-:Y:S02]  /*45e0*/  VOTEU.ANY UR7, UPT, PT ;  /* 0x0000000000077886 */ /* 0x000fe400038e0100 */
[----:B------:R-:W-:Y:S01]  /*45f0*/  UFLO.U32 UR7, UR7 ;  /* 0x00000007000772bd */ /* 0x000fe200080e0000 */
[----:B------:R-:W2:Y:S01]  /*4600*/  REDUX UR4, R4 ;  /* 0x00000000040473c4 */ /* 0x000ea20000000000 */
[----:B------:R-:W-:-:S06]  /*4610*/  IMAD.U32 R0, RZ, RZ, UR8 ;  /* 0x00000008ff007e24 */ /* 0x000fcc000f8e00ff */
[----:B------:R1:W-:Y:S01]  /*4620*/  UTCATOMSWS.AND URZ, UR8 ;  /* 0x0000000800ff79e3 */ /* 0x0003e20008000000 */
[----:B------:R-:W3:Y:S01]  /*4630*/  REDUX UR5, R0 ;  /* 0x00000000000573c4 */ /* 0x000ee20000000000 */
[----:B-1----:R-:W-:Y:S01]  /*4640*/  ISETP.EQ.U32.AND P0, PT, R2, UR7, PT ;  /* 0x0000000702007c0c */ /* 0x002fe2000bf02070 */
[----:B--2---:R-:W-:Y:S01]  /*4650*/  IMAD.U32 R2, RZ, RZ, UR4 ;  /* 0x00000004ff027e24 */ /* 0x004fe2000f8e00ff */
[----:B---3--:R-:W-:-:S11]  /*4660*/  MOV R3, UR5 ;  /* 0x0000000500037c02 */ /* 0x008fd60008000f00 */
[----:B------:R1:W-:Y:S04]  /*4670*/  @P0 ATOMS.AND RZ, [UR6+0x14], R3 ;  /* 0x00001403ffff098c */ /* 0x0003e8000a800006 */
[----:B------:R1:W-:Y:S01]  /*4680*/  @P0 ATOMS.AND RZ, [UR6+0x18], R2 ;  /* 0x00001802ffff098c */ /* 0x0003e2000a800006 */
[----:B------:R-:W-:Y:S05]  /*4690*/  BRA `(.L_x_94) ;  /* 0x0000000000147947 */ /* 0x000fea0003800000 */
.L_x_93:
[----:B------:R-:W-:Y:S02]  /*46a0*/  MOV R2, 0x46c0 ;  /* 0x000046c000027802 */ /* 0x000fe40000000f00 */
[----:B---345:R-:W-:Y:S05]  /*46b0*/  CALL.REL.NOINC `($__internal_0_$__cuda_sm10x_tcgen05_guardrail_trap_col_being_dealloced_not_returned_by_alloc) ;  /* 0x0000005800087944 */ /* 0x038fea0003c00000 */
[----:B------:R-:W-:Y:S05]  /*46c0*/  BRA `(.L_x_94) ;  /* 0x0000000000087947 */ /* 0x000fea0003800000 */
.L_x_92:
[----:B------:R-:W-:Y:S02]  /*46d0*/  MOV R2, 0x46f0 ;  /* 0x000046f000027802 */ /* 0x000fe40000000f00 */
[----:B---345:R-:W-:Y:S05]  /*46e0*/  CALL.REL.NOINC `($__internal_2_$__cuda_sm10x_tcgen05_guardrail_trap_unallocated_columns_being_dealloced) ;  /* 0x0000005800147944 */ /* 0x038fea0003c00000 */
.L_x_94:
[----:B------:R-:W-:Y:S01]  /*46f0*/  NOP ;  /* 0x0000000000007918 */ /* 0x000fe20000000000 */
[----:B----4-:R-:W-:Y:S05]  /*4700*/  EXIT ;  /* 0x000000000000794d */ /* 0x010fea0003800000 */
.L_x_65:
[----:B------:R-:W-:-:S09]  /*4710*/  UISETP.NE.OR UP5, UPT, UR10, 0x3, UP5 ;  /* 0x000000030a00788c */ /* 0x000fd2000afa5670 */
[----:B------:R-:W-:Y:S05]  /*4720*/  BRA.U UP5, `(.L_x_95) ;  /* 0x0000001105787547 */ /* 0x000fea000b800000 */
[----:B------:R-:W1:Y:S01]  /*4730*/  LDC R0, c[0x0][0xb30] ;  /* 0x0002cc00ff007b82 */ /* 0x000e620000000800 */
[----:B------:R-:W2:Y:S01]  /*4740*/  LDCU.64 UR8, c[0x0][0x888] ;  /* 0x00011100ff0877ac */ /* 0x000ea20008000a00 */
[----:B------:R-:W-:Y:S02]  /*4750*/  HFMA2 R25, -RZ, RZ, 0, 0 ;  /* 0x00000000ff197431 */ /* 0x000fe400000001ff */
[----:B-----5:R-:W-:Y:S01]  /*4760*/  IMAD.MOV.U32 R32, RZ, RZ, 0x1 ;  /* 0x00000001ff207424 */ /* 0x020fe200078e00ff */
[----:B------:R-:W-:Y:S01]  /*4770*/  MOV R23, 0x1000 ;  /* 0x0000100000177802 */ /* 0x000fe20000000f00 */
[----:B------:R-:W3:Y:S01]  /*4780*/  LDCU.64 UR4, c[0x0][0x890] ;  /* 0x00011200ff0477ac */ /* 0x000ee20008000a00 */
[----:B------:R-:W-:Y:S01]  /*4790*/  IMAD.MOV.U32 R27, RZ, RZ, RZ ;  /* 0x000000ffff1b7224 */ /* 0x000fe200078e00ff */
[----:B------:R-:W4:Y:S01]  /*47a0*/  LDC R19, c[0x0][0x370] ;  /* 0x0000dc00ff137b82 */ /* 0x000f220000000800 */
[----:B------:R-:W-:Y:S01]  /*47b0*/  UMOV UR7, 0x400 ;  /* 0x0000040000077882 */ /* 0x000fe20000000000 */
[----:B------:R-:W-:-:S02]  /*47c0*/  UPLOP3.LUT UP1, UPT, UPT, UPT, UPT, 0x40, 0x4 ;  /* 0x000000000004789c */ /* 0x000fc40003f2e870 */
[----:B------:R-:W-:-:S04]  /*47d0*/  ULEA UR7, UR37, UR7, 0x18 ;  /* 0x0000000725077291 */ /* 0x000fc8000f8ec0ff */
[----:B------:R-:W4:Y:S01]  /*47e0*/  LDC R2, c[0x0][0xb0c] ;  /* 0x0002c300ff027b82 */ /* 0x000f220000000800 */
[----:B------:R-:W-:Y:S02]  /*47f0*/  UIADD3 UR13, UPT, UPT, UR7, 0xe8, URZ ;  /* 0x000000e8070d7890 */ /* 0x000fe4000fffe0ff */
[----:B--2---:R-:W-:Y:S02]  /*4800*/  UISETP.NE.U32.AND UP3, UPT, UR8, URZ, UPT ;  /* 0x000000ff0800728c */ /* 0x004fe4000bf65070 */
[----:B------:R-:W-:Y:S02]  /*4810*/  UIADD3 UR41, UPT, UPT, UR7, 0xd0, URZ ;  /* 0x000000d007297890 */ /* 0x000fe4000fffe0ff */
[----:B---3--:R-:W-:Y:S01]  /*4820*/  UISETP.NE.U32.AND UP4, UPT, UR4, URZ, UPT ;  /* 0x000000ff0400728c */ /* 0x008fe2000bf85070 */
[----:B------:R-:W2:Y:S01]  /*4830*/  LDC R18, c[0x0][0xb20] ;  /* 0x0002c800ff127b82 */ /* 0x000ea20000000800 */
[----:B-1----:R-:W-:Y:S01]  /*4840*/  ISETP.NE.AND P1, PT, R0, 0x1, PT ;  /* 0x000000010000780c */ /* 0x002fe20003f25270 */
[----:B------:R-:W-:-:S02]  /*4850*/  UISETP.NE.AND.EX UP3, UPT, UR9, URZ, UPT, UP3 ;  /* 0x000000ff0900728c */ /* 0x000fc4000bf65330 */
[----:B------:R-:W-:Y:S02]  /*4860*/  UIADD3 UR33, UPT, UPT, UR7, 0xd8, URZ ;  /* 0x000000d807217890 */ /* 0x000fe4000fffe0ff */
[----:B------:R-:W-:Y:S02]  /*4870*/  UIADD3 UR25, UPT, UPT, UR7, 0xe0, URZ ;  /* 0x000000e007197890 */ /* 0x000fe4000fffe0ff */
[----:B------:R-:W1:Y:S01]  /*4880*/  LDC.64 R36, c[0x0][0x348] ;  /* 0x0000d200ff247b82 */ /* 0x000e620000000a00 */
[----:B------:R-:W-:Y:S02]  /*4890*/  UPRMT UR13, UR37, 0x654, UR13 ;  /* 0x00000654250d7896 */ /* 0x000fe4000800000d */
[----:B------:R-:W-:-:S05]  /*48a0*/  UISETP.NE.AND.EX UP4, UPT, UR5, URZ, UPT, UP4 ;  /* 0x000000ff0500728c */ /* 0x000fca000bf85340 */
[----:B------:R-:W3:Y:S08]  /*48b0*/  LDC.64 R16, c[0x0][0xb10] ;  /* 0x0002c400ff107b82 */ /* 0x000ef00000000a00 */
[----:B------:R-:W1:Y:S08]  /*48c0*/  LDC.64 R6, c[0x0][0xb18] ;  /* 0x0002c600ff067b82 */ /* 0x000e700000000a00 */
[----:B------:R-:W1:Y:S08]  /*48d0*/  LDC.64 R4, c[0x0][0xb28] ;  /* 0x0002ca00ff047b82 */ /* 0x000e700000000a00 */
[----:B--2-4-:R-:W1:Y:S02]  /*48e0*/  LDC R22, c[0x0][0x374] ;  /* 0x0000dd00ff167b82 */ /* 0x014e640000000800 */
.L_x_106:
[----:B------:R-:W-:Y:S02]  /*48f0*/  LEA R0, R27, UR7, 0x3 ;  /* 0x000000071b007c11 */ /* 0x000fe4000f8e18ff */
[----:B------:R-:W-:Y:S02]  /*4900*/  SHF.L.U32 R3, R25, 0x1f, RZ ;  /* 0x0000001f19037819 */ /* 0x000fe400000006ff */
[----:B------:R-:W-:Y:S02]  /*4910*/  LEA R28, R27, UR7, 0x4 ;  /* 0x000000071b1c7c11 */ /* 0x000fe4000f8e20ff */
[----:B--2---:R-:W2:Y:S02]  /*4920*/  SYNCS.PHASECHK.TRANS64.TRYWAIT P0, [R0+URZ+0x120], R3 ;  /* 0x00012003000075a7 */ /* 0x004ea400080011ff */
[----:B--2---:R-:W-:Y:S05]  /*4930*/  @!P0 BRA `(.L_x_96) ;  /* 0x0000005000188947 */ /* 0x004fea0003800000 */
.L_x_208:
[----:B------:R-:W-:Y:S01]  /*4940*/  ISETP.GE.AND P0, PT, R26, 0x1, PT ;  /* 0x000000011a00780c */ /* 0x000fe20003f06270 */
[----:B------:R-:W4:Y:S01]  /*4950*/  LDS.128 R28, [R28+0x1b0] ;  /* 0x0001b0001c1c7984 */ /* 0x000f220000000c00 */
[----:B--2---:R-:W-:Y:S01]  /*4960*/  VIADD R0, R0, 0x130 ;  /* 0x0000013000007836 */ /* 0x004fe20000000000 */
[----:B------:R-:W-:Y:S01]  /*4970*/  @!PT LDS RZ, [RZ] ;  /* 0x00000000fffff984 */ /* 0x000fe20000000800 */
[----:B------:R-:W-:Y:S01]  /*4980*/  @!PT LDS RZ, [RZ] ;  /* 0x00000000fffff984 */ /* 0x000fe20000000800 */
[----:B------:R-:W-:Y:S01]  /*4990*/  @!PT LDS RZ, [RZ] ;  /* 0x00000000fffff984 */ /* 0x000fe20000000800 */
[----:B------:R-:W-:Y:S01]  /*49a0*/  @!PT LDS RZ, [RZ] ;  /* 0x00000000fffff984 */ /* 0x000fe20000000800 */
[----:B------:R2:W-:Y:S06]  /*49b0*/  MEMBAR.ALL.CTA ;  /* 0x0000000000007992 */ /* 0x0005ec0000008000 */
[----:B--2---:R-:W2:Y:S01]  /*49c0*/  FENCE.VIEW.ASYNC.S ;  /* 0x00000000000073c6 */ /* 0x004ea20000000000 */
[----:B------:R-:W-:Y:S04]  /*49d0*/  PRMT R0, RZ, 0x654, R0 ;  /* 0x00000654ff007816 */ /* 0x000fe80000000000 */
[----:B--2---:R2:W-:Y:S01]  /*49e0*/  SYNCS.ARRIVE.TRANS64.RED.A1T0 RZ, [R0+URZ], RZ ;  /* 0x000000ff00ff79a7 */ /* 0x0045e200081004ff */
[----:B----4-:R-:W-:Y:S11]  /*49f0*/  LOP3.LUT P3, RZ, R30, 0x1, RZ, 0xc0, !PT ;  /* 0x000000011eff7812 */ /* 0x010ff6000786c0ff */
[----:B------:R-:W-:Y:S02]  /*4a00*/  @!UPT UIADD3 URZ, UPT, UPT, URZ, URZ, URZ ;  /* 0x000000fffffff290 */ /* 0x000fe4000fffe0ff */
[----:B------:R-:W-:Y:S02]  /*4a10*/  @P3 MOV R13, R28 ;  /* 0x0000001c000d3202 */ /* 0x000fe40000000f00 */
[----:B------:R-:W-:Y:S01]  /*4a20*/  @P3 LOP3.LUT R8, R29, 0xffff, RZ, 0xc0, !PT ;  /* 0x0000ffff1d083812 */ /* 0x000fe200078ec0ff */
[----:B--2---:R-:W-:Y:S06]  /*4a30*/  @!P0 BRA `(.L_x_97) ;  /* 0x0000000000a48947 */ /* 0x004fec0003800000 */
[----:B-1----:R-:W-:Y:S01]  /*4a40*/  IMAD.HI.U32 R33, R22, R7, RZ ;  /* 0x0000000716217227 */ /* 0x002fe200078e00ff */
[----:B------:R-:W-:Y:S02]  /*4a50*/  ISETP.NE.AND P0, PT, R6, 0x1, PT ;  /* 0x000000010600780c */ /* 0x000fe40003f05270 */
[----:B------:R-:W-:Y:S01]  /*4a60*/  ISETP.NE.AND P2, PT, R26, 0x1, PT ;  /* 0x000000011a00780c */ /* 0x000fe20003f45270 */
[----:B---3--:R-:W-:Y:S01]  /*4a70*/  IMAD.HI.U32 R34, R19, R16, RZ ;  /* 0x0000001013227227 */ /* 0x008fe200078e00ff */
[----:B------:R-:W-:Y:S02]  /*4a80*/  SHF.R.U32.HI R33, RZ, R18, R33 ;  /* 0x00000012ff217219 */ /* 0x000fe40000011621 */
[----:B------:R-:W-:Y:S01]  /*4a90*/  ISETP.NE.AND P4, PT, R2, 0x1, PT ;  /* 0x000000010200780c */ /* 0x000fe20003f85270 */
[----:B------:R-:W-:Y:S01]  /*4aa0*/  IMAD.HI.U32 R38, R13, R16, RZ ;  /* 0x000000100d267227 */ /* 0x000fe200078e00ff */
[----:B------:R-:W-:Y:S02]  /*4ab0*/  SHF.R.U32.HI R34, RZ, R17, R34 ;  /* 0x00000011ff227219 */ /* 0x000fe40000011622 */
[----:B------:R-:W-:Y:S01]  /*4ac0*/  SEL R3, R22, R33, !P0 ;  /* 0x0000002116037207 */ /* 0x000fe20004000000 */
[C---:B------:R-:W-:Y:S01]  /*4ad0*/  IMAD.HI.U32 R33, R8.reuse, R7, RZ ;  /* 0x0000000708217227 */ /* 0x040fe200078e00ff */
[----:B------:R-:W-:Y:S02]  /*4ae0*/  SEL R11, R19, R34, !P4 ;  /* 0x00000022130b7207 */ /* 0x000fe40006000000 */
[----:B------:R-:W-:Y:S01]  /*4af0*/  SHF.R.U32.HI R38, RZ, R17, R38 ;  /* 0x00000011ff267219 */ /* 0x000fe20000011626 */
[----:B------:R-:W-:Y:S01]  /*4b00*/  IMAD.HI.U32 R40, R3, R4, RZ ;  /* 0x0000000403287227 */ /* 0x000fe200078e00ff */
[----:B------:R-:W-:Y:S03]  /*4b10*/  SHF.R.U32.HI R33, RZ, R18, R33 ;  /* 0x00000012ff217219 */ /* 0x000fe60000011621 */
[----:B------:R-:W-:Y:S01]  /*4b20*/  IMAD.HI.U32 R34, R11, R4, RZ ;  /* 0x000000040b227227 */ /* 0x000fe200078e00ff */
[----:B------:R-:W-:Y:S02]  /*4b30*/  @P2 SHF.R.U32.HI R3, RZ, R5, R40 ;  /* 0x00000005ff032219 */ /* 0x000fe40000011628 */
[----:B------:R-:W-:Y:S02]  /*4b40*/  SEL R9, R8, R33, !P0 ;  /* 0x0000002108097207 */ /* 0x000fe40004000000 */
[----:B------:R-:W-:Y:S01]  /*4b50*/  @P2 SHF.R.U32.HI R11, RZ, R5, R34 ;  /* 0x00000005ff0b2219 */ /* 0x000fe20000011622 */
[C---:B------:R-:W-:Y:S01]  /*4b60*/  IMAD R10, R26.reuse, R3, RZ ;  /* 0x000000031a0a7224 */ /* 0x040fe200078e02ff */
[----:B------:R-:W-:Y:S01]  /*4b70*/  SEL R3, R13, R38, !P4 ;  /* 0x000000260d037207 */ /* 0x000fe20006000000 */
[C---:B------:R-:W-:Y:S03]  /*4b80*/  IMAD.HI.U32 R14, R9.reuse, R4, RZ ;  /* 0x00000004090e7227 */ /* 0x040fe600078e00ff */
[----:B------:R-:W-:Y:S01]  /*4b90*/  ISETP.GE.AND P0, PT, R9, R10, PT ;  /* 0x0000000a0900720c */ /* 0x000fe20003f06270 */
[C---:B------:R-:W-:Y:S01]  /*4ba0*/  IMAD R12, R26.reuse, R11, RZ ;  /* 0x0000000b1a0c7224 */ /* 0x040fe200078e02ff */
[-C--:B------:R-:W-:Y:S04]  /*4bb0*/  SHF.R.U32.HI R14, RZ, R5.reuse, R14 ;  /* 0x00000005ff0e7219 */ /* 0x080fe8000001160e */
[----:B------:R-:W-:Y:S02]  /*4bc0*/  ISETP.GE.OR P0, PT, R3, R12, P0 ;  /* 0x0000000c0300720c */ /* 0x000fe40000706670 */
[----:B------:R-:W-:Y:S05]  /*4bd0*/  SEL R15, R9, R14, !P2 ;  /* 0x0000000e090f7207 */ /* 0x000fea0005000000 */
[----:B------:R-:W-:Y:S04]  /*4be0*/  IMAD.MOV R14, RZ, RZ, -R15 ;  /* 0x000000ffff0e7224 */ /* 0x000fe800078e0a0f */
[----:B------:R-:W-:Y:S02]  /*4bf0*/  IMAD R14, R26, R14, R9 ;  /* 0x0000000e1a0e7224 */ /* 0x000fe400078e0209 */
[C---:B------:R-:W-:Y:S05]  /*4c00*/  @!P0 IMAD.HI.U32 R10, R3.reuse, R4, RZ ;  /* 0x00000004030a8227 */ /* 0x040fea00078e00ff */
[----:B------:R-:W-:Y:S04]  /*4c10*/  @!P0 SHF.R.U32.HI R10, RZ, R5, R10 ;  /* 0x00000005ff0a8219 */ /* 0x000fe8000001160a */
[----:B------:R-:W-:Y:S01]  /*4c20*/  @!P0 SEL R0, R3, R10, !P2 ;  /* 0x0000000a03008207 */ /* 0x000fe20005000000 */
[----:B------:R-:W-:Y:S03]  /*4c30*/  IMAD.MOV R10, RZ, RZ, -R3 ;  /* 0x000000ffff0a7224 */ /* 0x000fe600078e0a03 */
[----:B------:R-:W-:Y:S01]  /*4c40*/  @!P0 IADD3 R15, PT, PT, R15, -R0, RZ ;  /* 0x800000000f0f8210 */ /* 0x000fe20007ffe0ff */
[----:B------:R-:W-:Y:S01]  /*4c50*/  @!P0 IMAD R0, R11, R14, R0 ;  /* 0x0000000e0b008224 */ /* 0x000fe200078e0200 */
[----:B------:R-:W-:Y:S01]  /*4c60*/  IADD3 R11, PT, PT, -R9, RZ, RZ ;  /* 0x000000ff090b7210 */ /* 0x000fe20007ffe1ff */
[----:B------:R-:W-:Y:S02]  /*4c70*/  IMAD R13, R2, R10, R13 ;  /* 0x0000000a020d7224 */ /* 0x000fe400078e020d */
[----:B------:R-:W-:Y:S02]  /*4c80*/  @!P0 IMAD R9, R15, R26, R3 ;  /* 0x0000001a0f098224 */ /* 0x000fe400078e0203 */
[----:B------:R-:W-:Y:S02]  /*4c90*/  @!P0 IMAD.MOV.U32 R3, RZ, RZ, R0 ;  /* 0x000000ffff038224 */ /* 0x000fe400078e0000 */
[----:B------:R-:W-:Y:S02]  /*4ca0*/  IMAD R8, R6, R11, R8 ;  /* 0x0000000b06087224 */ /* 0x000fe400078e0208 */
[----:B------:R-:W-:Y:S02]  /*4cb0*/  IMAD R13, R3, R2, R13 ;  /* 0x00000002030d7224 */ /* 0x000fe400078e020d */
[----:B------:R-:W-:Y:S02]  /*4cc0*/  IMAD R8, R9, R6, R8 ;  /* 0x0000000609087224 */ /* 0x000fe400078e0208 */
.L_x_97:
[----:B------:R-:W-:Y:S05]  /*4cd0*/  BRA.U UP1, `(.L_x_98) ;  /* 0x0000000101107547 */ /* 0x000fea000b800000 */
[----:B------:R-:W-:Y:S04]  /*4ce0*/  MOV R0, UR6 ;  /* 0x0000000600007c02 */ /* 0x000fe80008000f00 */
[----:B------:R-:W-:Y:S04]  /*4cf0*/  SHF.L.U32 R3, R0, 0x1f, RZ ;  /* 0x0000001f00037819 */ /* 0x000fe800000006ff */
[----:B------:R-:W2:Y:S02]  /*4d00*/  SYNCS.PHASECHK.TRANS64.TRYWAIT P0, [UR7+0x118], R3 ;  /* 0x00011803ff0075a7 */ /* 0x000ea40008001107 */
[----:B--2---:R-:W-:Y:S05]  /*4d10*/  @!P0 BRA `(.L_x_99) ;  /* 0x0000004c00348947 */ /* 0x004fea0003800000 */
.L_x_98:
[----:B------:R-:W-:Y:S02]  /*4d20*/  R2UR UR42, R20 ;  /* 0x00000000142a72ca */ /* 0x000fe400000e0000 */
[----:B------:R-:W-:Y:S02]  /*4d30*/  R2UR UR43, R21 ;  /* 0x00000000152b72ca */ /* 0x000fe400000e0000 */
[----:B------:R-:W-:Y:S02]  /*4d40*/  ISETP.NE.U32.AND P2, PT, RZ, UR4, PT ;  /* 0x00000004ff007c0c */ /* 0x000fe4000bf45070 */
[----:B------:R-:W-:Y:S02]  /*4d50*/  SHF.L.U32 R12, R32, 0x1f, RZ ;  /* 0x0000001f200c7819 */ /* 0x000fe400000006ff */
[----:B------:R-:W-:Y:S05]  /*4d60*/  ISETP.NE.AND.EX P2, PT, RZ, UR5, PT, P2 ;  /* 0x00000005ff007c0c */ /* 0x000fea000bf45320 */
[----:B------:R-:W-:Y:S02]  /*4d70*/  USHF.L.U32 UR42, UR42, 0x7, URZ ;  /* 0x000000072a2a7899 */ /* 0x000fe400080006ff */
[----:B------:R-:W-:Y:S01]  /*4d80*/  USHF.L.U32 UR43, UR43, 0x6, URZ ;  /* 0x000000062b2b7899 */ /* 0x000fe200080006ff */
[----:B------:R-:W-:Y:S11]  /*4d90*/  BRA.U !UP4, `(.L_x_100) ;  /* 0x000000010c347547 */ /* 0x000ff6000b800000 */
[----:B------:R-:W-:Y:S01]  /*4da0*/  UPLOP3.LUT UP0, UPT, UPT, UPT, UP3, 0x80, 0x8 ;  /* 0x000000000008789c */ /* 0x000fe20003f0f030 */
[----:B--2---:R-:W-:Y:S02]  /*4db0*/  HFMA2 R0, -RZ, RZ, 0, 5.9604644775390625e-08 ;  /* 0x00000001ff007431 */ /* 0x004fe400000001ff */
[----:B------:R-:W-:Y:S03]  /*4dc0*/  IMAD.MOV.U32 R63, RZ, RZ, 0x1 ;  /* 0x00000001ff3f7424 */ /* 0x000fe600078e00ff */
[----:B------:R-:W-:Y:S05]  /*4dd0*/  PLOP3.LUT P0, PT, PT, PT, UP0, 0x80, 0x8 ;  /* 0x000000000008781c */ /* 0x000fea0003f0f008 */
[----:B------:R-:W2:Y:S01]  /*4de0*/  @UP0 LDCU.64 UR10, c[0x0][0x888] ;  /* 0x00011100ff0a07ac */ /* 0x000ea20008000a00 */
[----:B------:R-:W-:Y:S07]  /*4df0*/  @UP0 UIMAD UR8, UR36, UR4, URZ ;  /* 0x00000004240802a4 */ /* 0x000fee000f8e02ff */
[----:B------:R-:W-:Y:S01]  /*4e00*/  @!P0 PRMT R63, R0, 0x7610, R63 ;  /* 0x00007610003f8816 */ /* 0x000fe2000000003f */
[----:B--2---:R-:W-:Y:S03]  /*4e10*/  @UP0 UIMAD.WIDE UR10, UR8, 0x4, UR10 ;  /* 0x00000004080a08a5 */ /* 0x004fe6000f8e020a */
[----:B------:R-:W2:Y:S03]  /*4e20*/  @!UP0 LDCU UR8, c[0x0][0x880] ;  /* 0x00011000ff0887ac */ /* 0x000ea60008000800 */
[----:B------:R-:W-:Y:S01]  /*4e30*/  IMAD.U32 R10, RZ, RZ, UR10 ;  /* 0x0000000aff0a7e24 */ /* 0x000fe2000f8e00ff */
[----:B------:R-:W-:Y:S05]  /*4e40*/  MOV R11, UR11 ;  /* 0x0000000b000b7c02 */ /* 0x000fea0008000f00 */
[----:B------:R4:W5:Y:S02]  /*4e50*/  @P0 LDG.E R35, desc[UR46][R10.64] ;  /* 0x0000002e0a230981 */ /* 0x000964000c1e1900 */
[----:B--2-4-:R-:W-:Y:S07]  /*4e60*/  @!P0 IMAD.U32 R35, RZ, RZ, UR8 ;  /* 0x00000008ff238e24 */ /* 0x014fee000f8e00ff */
.L_x_100:
[----:B-----5:R-:W-:Y:S01]  /*4e70*/  @!P2 FSETP.EQ.AND P0, PT, R35, RZ, PT ;  /* 0x000000ff2300a20b */ /* 0x020fe20003f02000 */
[----:B------:R-:W-:Y:S01]  /*4e80*/  @!UPT UIADD3 URZ, UPT, UPT, URZ, URZ, URZ ;  /* 0x000000fffffff290 */ /* 0x000fe2000fffe0ff */
[----:B------:R-:W-:Y:S11]  /*4e90*/  @!P2 BRA `(.L_x_101) ;  /* 0x000000000014a947 */ /* 0x000ff60003800000 */
[----:B------:R-:W-:Y:S02]  /*4ea0*/  LOP3.LUT P2, RZ, R63, 0xff, RZ, 0xc0, !PT ;  /* 0x000000ff3fff7812 */ /* 0x000fe4000784c0ff */
[----:B------:R-:W-:Y:S04]  /*4eb0*/  PLOP3.LUT P0, PT, PT, PT, UP0, 0x80, 0x8 ;  /* 0x000000000008781c */ /* 0x000fe80003f0f008 */
[----:B------:R-:W-:Y:S07]  /*4ec0*/  PLOP3.LUT P0, PT, P0, PT, PT, 0x8, 0x80 ;  /* 0x000000000080781c */ /* 0x000fee000070e170 */
[----:B------:R-:W-:Y:S11]  /*4ed0*/  @P2 FSETP.EQ.AND P0, PT, R35, RZ, PT ;  /* 0x000000ff2300220b */ /* 0x000ff60003f02000 */
[----:B------:R-:W-:Y:S02]  /*4ee0*/  @!UPT UIADD3 URZ, UPT, UPT, URZ, URZ, URZ ;  /* 0x000000fffffff290 */ /* 0x000fe4000fffe0ff */
.L_x_101:
[----:B------:R-:W4:Y:S01]  /*4ef0*/  SYNCS.PHASECHK.TRANS64.TRYWAIT P2, [UR7+0xf0], R12 ;  /* 0x0000f00cff0075a7 */ /* 0x000f220008041107 */
[----:B------:R-:W-:Y:S04]  /*4f00*/  ELECT P4, URZ, PT ;  /* 0x0000000000ff782f */ /* 0x000fe80003880000 */
[----:B------:R-:W-:Y:S11]  /*4f10*/  PLOP3.LUT P4, PT, P0, P4, PT, 0xf2, 0x2f ;  /* 0x00000000002f781c */ /* 0x000ff60000789e72 */
[----:B------:R-:W-:Y:S02]  /*4f20*/  @!UPT UIADD3 URZ, UPT, UPT, URZ, URZ, URZ ;  /* 0x000000fffffff290 */ /* 0x000fe4000fffe0ff */
[----:B-1----:R-:W-:Y:S05]  /*4f30*/  @!P4 IADD3 R9, P0, PT, R36, 0x580, RZ ;  /* 0x000005802409c810 */ /* 0x002fea0007f1e0ff */
[----:B--2---:R-:W-:Y:S01]  /*4f40*/  @!P4 IMAD.X R0, RZ, RZ, R37, P0 ;  /* 0x000000ffff00c224 */ /* 0x004fe200000e0625 */
[----:B----4-:R-:W-:Y:S07]  /*4f50*/  @!P2 BRA `(.L_x_102) ;  /* 0x0000004800bca947 */ /* 0x010fee0003800000 */
.L_x_211:
[----:B------:R-:W-:Y:S01]  /*4f60*/  @!P4 R2UR UR9, R9 ;  /* 0x000000000909c2ca */ /* 0x000fe200000e0000 */
[----:B------:R-:W-:Y:S01]  /*4f70*/  VOTEU.ALL UP1, P4 ;  /* 0x0000000000ff7886 */ /* 0x000fe20002020000 */
[----:B------:R-:W-:Y:S01]  /*4f80*/  @!P4 R2UR UR8, R0 ;  /* 0x000000000008c2ca */ /* 0x000fe200000e0000 */
[----:B------:R-:W-:Y:S01]  /*4f90*/  VOTEU.ALL UP2, P4 ;  /* 0x0000000000ff7886 */ /* 0x000fe20002040000 */
[----:B------:R-:W-:Y:S01]  /*4fa0*/  UMOV UR16, 0x0 ;  /* 0x0000000000107882 */ /* 0x000fe20000000000 */
[----:B------:R-:W-:Y:S01]  /*4fb0*/  UMOV UR17, 0x10000000 ;  /* 0x1000000000117882 */ /* 0x000fe20000000000 */
[----:B------:R-:W-:Y:S01]  /*4fc0*/  @!UP1 UIADD3 UR40, UPT, UPT, UR7, 0x200, URZ ;  /* 0x0000020007289890 */ /* 0x000fe2000fffe0ff */
[----:B------:R-:W-:Y:S01]  /*4fd0*/  @!P4 IMAD.MOV.U32 R0, RZ, RZ, 0x1000 ;  /* 0x00001000ff00c424 */ /* 0x000fe200078e00ff */
[----:B------:R-:W-:Y:S01]  /*4fe0*/  UMOV UR44, UR36 ;  /* 0x00000024002c7c82 */ /* 0x000fe20008000000 */
[----:B------:R-:W-:Y:S01]  /*4ff0*/  @!UP1 UIADD3 UR10, UPT, UPT, UR42, 0x40, URZ ;  /* 0x000000402a0a9890 */ /* 0x000fe2000fffe0ff */
[----:B------:R-:W-:Y:S01]  /*5000*/  @!P4 IADD3 R9, P0, PT, R36, 0x580, RZ ;  /* 0x000005802409c810 */ /* 0x000fe20007f1e0ff */
[----:B------:R-:W-:Y:S01]  /*5010*/  UMOV UR11, UR43 ;  /* 0x0000002b000b7c82 */ /* 0x000fe20008000000 */
[----:B------:R-:W-:Y:S01]  /*5020*/  UMOV UR12, UR36 ;  /* 0x00000024000c7c82 */ /* 0x000fe20008000000 */
[----:B------:R-:W-:Y:S01]  /*5030*/  IMAD.U32 R10, RZ, RZ, UR9 ;  /* 0x00000009ff0a7e24 */ /* 0x000fe2000f8e00ff */
[----:B------:R-:W-:Y:S01]  /*5040*/  UMOV UR9, UR41 ;  /* 0x0000002900097c82 */ /* 0x000fe20008000000 */
[----:B------:R-:W-:Y:S01]  /*5050*/  IMAD.U32 R11, RZ, RZ, UR8 ;  /* 0x00000008ff0b7e24 */ /* 0x000fe2000f8e00ff */
[----:B------:R-:W-:Y:S02]  /*5060*/  @!UP1 UIADD3 UR8, UPT, UPT, UR7, 0xa00, URZ ;  /* 0x00000a0007089890 */ /* 0x000fe4000fffe0ff */
[----:B------:R-:W-:Y:S01]  /*5070*/  @!P4 R2UR UR18, R10 ;  /* 0x000000000a12c2ca */ /* 0x000fe200000e0000 */
[----:B------:R-:W-:Y:S01]  /*5080*/  VOTEU.ALL UP1, P4 ;  /* 0x0000000000ff7886 */ /* 0x000fe20002020000 */
[----:B------:R-:W-:Y:S01]  /*5090*/  @!P4 R2UR UR19, R11 ;  /* 0x000000000b13c2ca */ /* 0x000fe200000e0000 */
[----:B------:R-:W-:Y:S11]  /*50a0*/  UPRMT UR14, UR37, 0x654, UR41 ;  /* 0x00000654250e7896 */ /* 0x000ff60008000029 */
[----:B------:R-:W-:Y:S01]  /*50b0*/  @!UPT UIADD3 URZ, UPT, UPT, URZ, URZ, URZ ;  /* 0x000000fffffff290 */ /* 0x000fe2000fffe0ff */
[----:B------:R2:W-:Y:S01]  /*50c0*/  @!UP2 UTMALDG.3D [UR40], [UR18], desc[UR16] ;  /* 0x000010281200a5b4 */ /* 0x0005e20008011000 */
[----:B------:R2:W-:Y:S01]  /*50d0*/  @!UP1 UTMALDG.3D [UR8], [UR18], desc[UR16] ;  /* 0x00001008120095b4 */ /* 0x0005e20008011000 */
[----:B------:R4:W-:Y:S01]  /*50e0*/  @!P4 SYNCS.ARRIVE.TRANS64.RED.A0TR RZ, [UR7+0xd0], R0 ;  /* 0x0000d000ffffc9a7 */ /* 0x0009e20008300407 */
[----:B------:R-:W-:Y:S01]  /*50f0*/  SYNCS.ARRIVE.TRANS64.RED.A1T0 RZ, [UR14], RZ ;  /* 0x000000ffffff79a7 */ /* 0x000fe2000810040e */
[----:B----4-:R-:W-:Y:S01]  /*5100*/  @!P4 IMAD.X R0, RZ, RZ, R37, P0 ;  /* 0x000000ffff00c224 */ /* 0x010fe200000e0625 */
[----:B------:R-:W4:Y:S02]  /*5110*/  SYNCS.PHASECHK.TRANS64.TRYWAIT P2, [UR7+0xf8], R12 ;  /* 0x0000f80cff0075a7 */ /* 0x000f240008041107 */
[----:B--2-4-:R-:W-:Y:S05]  /*5120*/  @!P2 BRA `(.L_x_103) ;  /* 0x000000480060a947 */ /* 0x014fea0003800000 */
.L_x_213:
        /* <DEDUP_REMOVED lines=8> */
[----:B------:R-:W-:Y:S01]  /*51b0*/  @!UP1 UIADD3 UR32, UPT, UPT, UR7, 0x1200, URZ ;  /* 0x0000120007209890 */ /* 0x000fe2000fffe0ff */
[----:B------:R-:W-:Y:S01]  /*51c0*/  @!P4 IADD3 R21, P0, PT, R36, 0x580, RZ ;  /* 0x000005802415c810 */ /* 0x000fe20007f1e0ff */
[----:B------:R-:W-:Y:S01]  /*51d0*/  UMOV UR35, UR43 ;  /* 0x0000002b00237c82 */ /* 0x000fe20008000000 */
[----:B------:R-:W-:Y:S02]  /*51e0*/  @!UP1 UIADD3 UR10, UPT, UPT, UR42, 0x50, URZ ;  /* 0x000000502a0a9890 */ /* 0x000fe4000fffe0ff */
[----:B------:R-:W-:Y:S01]  /*51f0*/  IMAD.U32 R10, RZ, RZ, UR9 ;  /* 0x00000009ff0a7e24 */ /* 0x000fe2000f8e00ff */
[----:B------:R-:W-:Y:S01]  /*5200*/  UMOV UR9, UR33 ;  /* 0x0000002100097c82 */ /* 0x000fe20008000000 */
[----:B------:R-:W-:Y:S01]  /*5210*/  IMAD.U32 R11, RZ, RZ, UR8 ;  /* 0x00000008ff0b7e24 */ /* 0x000fe2000f8e00ff */
[----:B------:R-:W-:Y:S01]  /*5220*/  @!UP1 UIADD3 UR8, UPT, UPT, UR7, 0x1a00, URZ ;  /* 0x00001a0007089890 */ /* 0x000fe2000fffe0ff */
[----:B------:R-:W-:Y:S01]  /*5230*/  @!P4 IMAD.X R20, RZ, RZ, R37, P0 ;  /* 0x000000ffff14c224 */ /* 0x000fe200000e0625 */
[----:B------:R-:W-:Y:S01]  /*5240*/  @!P4 R2UR UR18, R10 ;  /* 0x000000000a12c2ca */ /* 0x000fe200000e0000 */
[----:B------:R-:W-:Y:S01]  /*5250*/  VOTEU.ALL UP1, P4 ;  /* 0x0000000000ff7886 */ /* 0x000fe20002020000 */
[----:B------:R-:W-:Y:S01]  /*5260*/  @!P4 R2UR UR19, R11 ;  /* 0x000000000b13c2ca */ /* 0x000fe200000e0000 */
[----:B------:R-:W-:Y:S01]  /*5270*/  UMOV UR11, UR43 ;  /* 0x0000002b000b7c82 */ /* 0x000fe20008000000 */
[----:B------:R-:W-:Y:S01]  /*5280*/  UMOV UR12, UR36 ;  /* 0x00000024000c7c82 */ /* 0x000fe20008000000 */
[----:B------:R-:W-:Y:S10]  /*5290*/  UPRMT UR14, UR37, 0x654, UR33 ;  /* 0x00000654250e7896 */ /* 0x000ff40008000021 */
[----:B------:R2:W-:Y:S01]  /*52a0*/  @!UP2 UTMALDG.3D [UR32], [UR18], desc[UR16] ;  /* 0x000010201200a5b4 */ /* 0x0005e20008011000 */
[----:B------:R2:W-:Y:S01]  /*52b0*/  @!UP1 UTMALDG.3D [UR8], [UR18], desc[UR16] ;  /* 0x00001008120095b4 */ /* 0x0005e20008011000 */
[----:B------:R2:W-:Y:S01]  /*52c0*/  @!P4 SYNCS.ARRIVE.TRANS64.RED.A0TR RZ, [UR7+0xd8], R0 ;  /* 0x0000d800ffffc9a7 */ /* 0x0005e20008300407 */
[----:B------:R-:W-:Y:S01]  /*52d0*/  SYNCS.ARRIVE.TRANS64.RED.A1T0 RZ, [UR14], RZ ;  /* 0x000000ffffff79a7 */ /* 0x000fe2000810040e */
[----:B------:R-:W4:Y:S02]  /*52e0*/  SYNCS.PHASECHK.TRANS64.TRYWAIT P2, [UR7+0x100], R12 ;  /* 0x0001000cff0075a7 */ /* 0x000f240008041107 */
[----:B--2-4-:R-:W-:Y:S05]  /*52f0*/  @!P2 BRA `(.L_x_104) ;  /* 0x000000480004a947 */ /* 0x014fea0003800000 */
.L_x_215:
[----:B------:R-:W2:Y:S01]  /*5300*/  LDC.64 R14, c[0x0][0xb10] ;  /* 0x0002c400ff0e7b82 */ /* 0x000ea20000000a00 */
[----:B------:R-:W-:Y:S01]  /*5310*/  @!P4 R2UR UR9, R21 ;  /* 0x000000001509c2ca */ /* 0x000fe200000e0000 */
[----:B------:R-:W-:Y:S01]  /*5320*/  VOTEU.ALL UP1, P4 ;  /* 0x0000000000ff7886 */ /* 0x000fe20002020000 */
[----:B------:R-:W-:Y:S01]  /*5330*/  @!P4 R2UR UR8, R20 ;  /* 0x000000001408c2ca */ /* 0x000fe200000e0000 */
[----:B------:R-:W-:Y:S01]  /*5340*/  VOTEU.ALL UP2, P4 ;  /* 0x0000000000ff7886 */ /* 0x000fe20002040000 */
[----:B------:R-:W-:Y:S03]  /*5350*/  UMOV UR16, 0x0 ;  /* 0x0000000000107882 */ /* 0x000fe60000000000 */
[----:B------:R-:W4:Y:S01]  /*5360*/  LDC.64 R10, c[0x0][0xb18] ;  /* 0x0002c600ff0a7b82 */ /* 0x000f220000000a00 */
[----:B------:R-:W-:Y:S01]  /*5370*/  @!UP1 UIADD3 UR26, UPT, UPT, UR42, 0x20, URZ ;  /* 0x000000202a1a9890 */ /* 0x000fe2000fffe0ff */
[----:B------:R-:W-:Y:S01]  /*5380*/  @P3 SHF.R.U32.HI R24, RZ, 0x10, R29 ;  /* 0x00000010ff183819 */ /* 0x000fe2000001161d */
[----:B------:R-:W-:Y:S01]  /*5390*/  @!UP1 UIADD3 UR24, UPT, UPT, UR7, 0x2200, URZ ;  /* 0x0000220007189890 */ /* 0x000fe2000fffe0ff */
[----:B------:R-:W-:Y:S01]  /*53a0*/  VIADD R27, R27, 0x1 ;  /* 0x000000011b1b7836 */ /* 0x000fe20000000000 */
[----:B------:R-:W-:Y:S03]  /*53b0*/  UMOV UR17, 0x10000000 ;  /* 0x1000000000117882 */ /* 0x000fe60000000000 */
[----:B------:R-:W5:Y:S01]  /*53c0*/  @!P1 LDC R0, c[0x0][0xb20] ;  /* 0x0002c800ff009b82 */ /* 0x000f620000000800 */
[----:B------:R-:W-:Y:S01]  /*53d0*/  UMOV UR27, UR43 ;  /* 0x0000002b001b7c82 */ /* 0x000fe20008000000 */
[----:B------:R-:W-:Y:S01]  /*53e0*/  IMAD.U32 R20, RZ, RZ, UR9 ;  /* 0x00000009ff147e24 */ /* 0x000fe2000f8e00ff */
[----:B------:R-:W-:Y:S05]  /*53f0*/  UMOV UR28, UR36 ;  /* 0x00000024001c7c82 */ /* 0x000fea0008000000 */
[----:B-1----:R-:W1:Y:S01]  /*5400*/  @!P1 LDC R3, c[0x0][0xb0c] ;  /* 0x0002c300ff039b82 */ /* 0x002e620000000800 */
[----:B------:R-:W-:Y:S01]  /*5410*/  IMAD.U32 R21, RZ, RZ, UR8 ;  /* 0x00000008ff157e24 */ /* 0x000fe2000f8e00ff */
[----:B------:R-:W-:Y:S01]  /*5420*/  @!UP1 UIADD3 UR10, UPT, UPT, UR42, 0x60, URZ ;  /* 0x000000602a0a9890 */ /* 0x000fe2000fffe0ff */
[----:B------:R-:W-:Y:S01]  /*5430*/  @!P4 R2UR UR18, R20 ;  /* 0x000000001412c2ca */ /* 0x000fe200000e0000 */
[----:B------:R-:W-:Y:S01]  /*5440*/  @!UP1 UIADD3 UR8, UPT, UPT, UR7, 0x2a00, URZ ;  /* 0x00002a0007089890 */ /* 0x000fe2000fffe0ff */
[----:B------:R-:W-:Y:S01]  /*5450*/  @!P4 IMAD.MOV.U32 R20, RZ, RZ, 0x1000 ;  /* 0x00001000ff14c424 */ /* 0x000fe200078e00ff */
[----:B------:R-:W-:Y:S01]  /*5460*/  @!P4 R2UR UR19, R21 ;  /* 0x000000001513c2ca */ /* 0x000fe200000e0000 */
[----:B------:R-:W-:Y:S01]  /*5470*/  VOTEU.ALL UP1, P4 ;  /* 0x0000000000ff7886 */ /* 0x000fe20002020000 */
[----:B------:R-:W-:Y:S01]  /*5480*/  UMOV UR9, UR25 ;  /* 0x0000001900097c82 */ /* 0x000fe20008000000 */
[----:B------:R-:W-:Y:S01]  /*5490*/  UMOV UR11, UR43 ;  /* 0x0000002b000b7c82 */ /* 0x000fe20008000000 */
[----:B------:R-:W-:Y:S01]  /*54a0*/  UMOV UR12, UR36 ;  /* 0x00000024000c7c82 */ /* 0x000fe20008000000 */
[----:B------:R-:W-:Y:S08]  /*54b0*/  UPRMT UR14, UR37, 0x654, UR25 ;  /* 0x00000654250e7896 */ /* 0x000ff00008000019 */
[----:B------:R1:W-:Y:S02]  /*54c0*/  @!UP2 UTMALDG.3D [UR24], [UR18], desc[UR16] ;  /* 0x000010181200a5b4 */ /* 0x0003e40008011000 */
[----:B-1----:R-:W-:Y:S01]  /*54d0*/  @!P1 ISETP.NE.AND P2, PT, R3, 0x1, PT ;  /* 0x000000010300980c */ /* 0x002fe20003f45270 */
[C---:B--2---:R-:W-:Y:S01]  /*54e0*/  @!P1 IMAD.HI.U32 R14, R13.reuse, R14, RZ ;  /* 0x0000000e0d0e9227 */ /* 0x044fe200078e00ff */
[----:B----4-:R-:W-:Y:S01]  /*54f0*/  @!P1 ISETP.NE.AND P0, PT, R10, 0x1, PT ;  /* 0x000000010a00980c */ /* 0x010fe20003f05270 */
[----:B------:R1:W-:Y:S01]  /*5500*/  @!UP1 UTMALDG.3D [UR8], [UR18], desc[UR16] ;  /* 0x00001008120095b4 */ /* 0x0003e20008011000 */
[----:B------:R1:W-:Y:S01]  /*5510*/  @!P4 SYNCS.ARRIVE.TRANS64.RED.A0TR RZ, [UR7+0xe0], R20 ;  /* 0x0000e014ffffc9a7 */ /* 0x0003e20008300407 */
[C---:B------:R-:W-:Y:S01]  /*5520*/  @!P1 IMAD.HI.U32 R11, R8.reuse, R11, RZ ;  /* 0x0000000b080b9227 */ /* 0x040fe200078e00ff */
[----:B------:R-:W-:Y:S04]  /*5530*/  @!P1 SHF.R.U32.HI R14, RZ, R15, R14 ;  /* 0x0000000fff0e9219 */ /* 0x000fe8000001160e */
[----:B-----5:R-:W-:Y:S02]  /*5540*/  @!P1 SHF.R.U32.HI R9, RZ, R0, R11 ;  /* 0x00000000ff099219 */ /* 0x020fe4000001160b */
[----:B------:R-:W-:Y:S02]  /*5550*/  @!P1 SEL R14, R13, R14, !P2 ;  /* 0x0000000e0d0e9207 */ /* 0x000fe40005000000 */
[----:B------:R-:W-:Y:S05]  /*5560*/  @!P1 SEL R9, R8, R9, !P0 ;  /* 0x0000000908099207 */ /* 0x000fea0004000000 */
[----:B------:R-:W-:Y:S01]  /*5570*/  @!P1 IMAD.IADD R0, R9, 0x1, -R14 ;  /* 0x0000000109009824 */ /* 0x000fe200078e0a0e */
[----:B------:R-:W-:Y:S01]  /*5580*/  SYNCS.ARRIVE.TRANS64.RED.A1T0 RZ, [UR14], RZ ;  /* 0x000000ffffff79a7 */ /* 0x000fe2000810040e */
[----:B------:R-:W-:Y:S02]  /*5590*/  @!P1 IMAD.IADD R9, R14, 0x1, -R9 ;  /* 0x000000010e099824 */ /* 0x000fe400078e0a09 */
[----:B------:R-:W-:Y:S02]  /*55a0*/  @!P1 IMAD R13, R0, R3, R13 ;  /* 0x00000003000d9224 */ /* 0x000fe400078e020d */
[----:B------:R-:W-:Y:S01]  /*55b0*/  @!P1 IMAD R8, R9, R10, R8 ;  /* 0x0000000a09089224 */ /* 0x000fe200078e0208 */
[----:B------:R-:W2:Y:S02]  /*55c0*/  SYNCS.PHASECHK.TRANS64.TRYWAIT P5, [UR7+0x108], R12 ;  /* 0x0001080cff0075a7 */ /* 0x000ea400080a1107 */
[----:B-12---:R-:W-:Y:S05]  /*55d0*/  @!P5 BRA `(.L_x_105) ;  /* 0x000000440064d947 */ /* 0x006fea0003800000 */
.L_x_217:
[----:B-1----:R-:W-:Y:S01]  /*55e0*/  @!P4 IADD3 R3, P0, PT, R36, 0x580, RZ ;  /* 0x000005802403c810 */ /* 0x002fe20007f1e0ff */
[----:B------:R-:W-:Y:S01]  /*55f0*/  VOTEU.ALL UP1, P4 ;  /* 0x0000000000ff7886 */ /* 0x000fe20002020000 */
[----:B------:R-:W-:Y:S01]  /*5600*/  VOTEU.ALL UP2, P4 ;  /* 0x0000000000ff7886 */ /* 0x000fe20002040000 */
[----:B------:R-:W-:Y:S01]  /*5610*/  UMOV UR14, 0x0 ;  /* 0x00000000000e7882 */ /* 0x000fe20000000000 */
[----:B------:R-:W-:Y:S01]  /*5620*/  @!P4 R2UR UR9, R3 ;  /* 0x000000000309c2ca */ /* 0x000fe200000e0000 */
[----:B------:R-:W-:Y:S01]  /*5630*/  @!P4 IMAD.X R0, RZ, RZ, R37, P0 ;  /* 0x000000ffff00c224 */ /* 0x000fe200000e0625 */
[----:B------:R-:W-:Y:S01]  /*5640*/  @!UP1 UIADD3 UR17, UPT, UPT, UR7, 0xe8, URZ ;  /* 0x000000e807119890 */ /* 0x000fe2000fffe0ff */
[----:B------:R-:W-:Y:S01]  /*5650*/  ISETP.NE.AND P0, PT, R27, 0x2, PT ;  /* 0x000000021b00780c */ /* 0x000fe20003f05270 */
[----:B------:R-:W-:Y:S01]  /*5660*/  @!UP1 UIADD3 UR18, UPT, UPT, UR42, 0x30, URZ ;  /* 0x000000302a129890 */ /* 0x000fe2000fffe0ff */
[----:B------:R-:W-:Y:S01]  /*5670*/  LOP3.LUT R32, R32, 0x1, RZ, 0x3c, !PT ;  /* 0x0000000120207812 */ /* 0x000fe200078e3cff */
[----:B------:R-:W-:Y:S01]  /*5680*/  @!UP1 UIADD3 UR16, UPT, UPT, UR7, 0x3200, URZ ;  /* 0x0000320007109890 */ /* 0x000fe2000fffe0ff */
[----:B------:R-:W-:Y:S01]  /*5690*/  @!P4 R2UR UR8, R0 ;  /* 0x000000000008c2ca */ /* 0x000fe200000e0000 */
[----:B------:R-:W-:Y:S01]  /*56a0*/  UMOV UR15, 0x10000000 ;  /* 0x10000000000f7882 */ /* 0x000fe20000000000 */
[----:B------:R-:W-:Y:S01]  /*56b0*/  UMOV UR19, UR43 ;  /* 0x0000002b00137c82 */ /* 0x000fe20008000000 */
[----:B------:R-:W-:Y:S01]  /*56c0*/  UMOV UR20, UR36 ;  /* 0x0000002400147c82 */ /* 0x000fe20008000000 */
[----:B------:R-:W-:Y:S01]  /*56d0*/  @!UP1 UIADD3 UR10, UPT, UPT, UR42, 0x70, URZ ;  /* 0x000000702a0a9890 */ /* 0x000fe2000fffe0ff */
[----:B------:R-:W-:Y:S01]  /*56e0*/  SEL R0, RZ, 0x1, P0 ;  /* 0x00000001ff007807 */ /* 0x000fe20000000000 */
[----:B------:R-:W-:Y:S01]  /*56f0*/  IMAD.U32 R10, RZ, RZ, UR9 ;  /* 0x00000009ff0a7e24 */ /* 0x000fe2000f8e00ff */
[----:B------:R-:W-:Y:S01]  /*5700*/  UMOV UR11, UR43 ;  /* 0x0000002b000b7c82 */ /* 0x000fe20008000000 */
[----:B------:R-:W-:Y:S01]  /*5710*/  UMOV UR12, UR36 ;  /* 0x00000024000c7c82 */ /* 0x000fe20008000000 */
[----:B------:R-:W-:Y:S01]  /*5720*/  UMOV UR9, UR17 ;  /* 0x0000001100097c82 */ /* 0x000fe20008000000 */
[----:B------:R-:W-:Y:S01]  /*5730*/  @P3 R2UR UR36, R24 ;  /* 0x00000000182432ca */ /* 0x000fe200000e0000 */
[----:B------:R-:W-:Y:S01]  /*5740*/  IMAD.IADD R20, R8, 0x1, R62 ;  /* 0x0000000108147824 */ /* 0x000fe200078e023e */
[----:B------:R-:W-:Y:S01]  /*5750*/  @!P4 R2UR UR22, R10 ;  /* 0x000000000a16c2ca */ /* 0x000fe200000e0000 */
[----:B------:R-:W-:Y:S01]  /*5760*/  IMAD.U32 R11, RZ, RZ, UR8 ;  /* 0x00000008ff0b7e24 */ /* 0x000fe2000f8e00ff */
[----:B------:R-:W-:Y:S01]  /*5770*/  @!UP1 UIADD3 UR8, UPT, UPT, UR7, 0x3a00, URZ ;  /* 0x00003a0007089890 */ /* 0x000fe2000fffe0ff */
[----:B------:R-:W-:Y:S01]  /*5780*/  LOP3.LUT R25, R25, R0, RZ, 0x3c, !PT ;  /* 0x0000000019197212 */ /* 0x000fe200078e3cff */
[----:B------:R-:W-:Y:S01]  /*5790*/  VOTEU.ALL UP1, P4 ;  /* 0x0000000000ff7886 */ /* 0x000fe20002020000 */
[----:B------:R-:W-:Y:S01]  /*57a0*/  IMAD.IADD R21, R13, 0x1, R64 ;  /* 0x000000010d157824 */ /* 0x000fe200078e0240 */
[----:B------:R-:W-:Y:S02]  /*57b0*/  @!P4 R2UR UR23, R11 ;  /* 0x000000000b17c2ca */ /* 0x000fe400000e0000 */
[----:B------:R-:W-:Y:S11]  /*57c0*/  SEL R27, R27, RZ, P0 ;  /* 0x000000ff1b1b7207 */ /* 0x000ff60000000000 */
[----:B------:R2:W-:Y:S01]  /*57d0*/  @!UP2 UTMALDG.3D [UR16], [UR22], desc[UR14] ;  /* 0x00000e101600a5b4 */ /* 0x0005e20008011000 */
[----:B------:R2:W-:Y:S01]  /*57e0*/  @!UP1 UTMALDG.3D [UR8], [UR22], desc[UR14] ;  /* 0x00000e08160095b4 */ /* 0x0005e20008011000 */
[----:B------:R2:W-:Y:S01]  /*57f0*/  @!P4 SYNCS.ARRIVE.TRANS64.RED.A0TR RZ, [UR7+0xe8], R23 ;  /* 0x0000e817ffffc9a7 */ /* 0x0005e20008300407 */
[----:B------:R-:W-:Y:S01]  /*5800*/  UPLOP3.LUT UP1, UPT, UPT, UPT, UPT, 0x80, 0x8 ;  /* 0x000000000008789c */ /* 0x000fe20003f2f070 */
[----:B------:R-:W-:Y:S01]  /*5810*/  SYNCS.ARRIVE.TRANS64.RED.A1T0 RZ, [UR13], RZ ;  /* 0x000000ffffff79a7 */ /* 0x000fe2000810040d */
[----:B------:R-:W-:Y:S09]  /*5820*/  @P3 BRA `(.L_x_106) ;  /* 0xfffffff000303947 */ /* 0x000ff2000383ffff */
[----:B------:R-:W-:-:S04]  /*5830*/  SHF.L.U32 R3, R32, 0x1f, RZ ;  /* 0x0000001f20037819 */ /* 0x000fc800000006ff */
[----:B------:R-:W1:Y:S02]  /*5840*/  SYNCS.PHASECHK.TRANS64.TRYWAIT P0, [UR7+0xf0], R3 ;  /* 0x0000f003ff0075a7 */ /* 0x000e640008001107 */
[----:B-1----:R-:W-:Y:S05]  /*5850*/  @!P0 BRA `(.L_x_107) ;  /* 0x0000004000dc8947 */ /* 0x002fea0003800000 */
.L_x_219:
[----:B------:R-:W4:Y:S02]  /*5860*/  SYNCS.PHASECHK.TRANS64.TRYWAIT P0, [UR7+0xf8], R3 ;  /* 0x0000f803ff0075a7 */ /* 0x000f240008001107 */
[----:B----4-:R-:W-:Y:S05]  /*5870*/  @!P0 BRA `(.L_x_108) ;  /* 0x0000004000ec8947 */ /* 0x010fea0003800000 */
.L_x_221:
[----:B------:R-:W4:Y:S02]  /*5880*/  SYNCS.PHASECHK.TRANS64.TRYWAIT P0, [UR7+0x100], R3 ;  /* 0x00010003ff0075a7 */ /* 0x000f240008001107 */
[----:B----4-:R-:W-:Y:S05]  /*5890*/  @!P0 BRA `(.L_x_109) ;  /* 0x0000004000fc8947 */ /* 0x010fea0003800000 */
.L_x_223:
[----:B-1----:R-:W-:-:S07]  /*58a0*/  MOV R0, UR7 ;  /* 0x0000000700007c02 */ /* 0x002fce0008000f00 */
.L_x_110:
[----:B-1----:R-:W-:-:S04]  /*58b0*/  SHF.L.U32 R3, R32, 0x1f, RZ ;  /* 0x0000001f20037819 */ /* 0x002fc800000006ff */
[----:B------:R1:W4:Y:S03]  /*58c0*/  SYNCS.PHASECHK.TRANS64.TRYWAIT P0, [R0+URZ+0x108], R3 ;  /* 0x00010803000075a7 */ /* 0x00032600080011ff */
[----:B----4-:R-:W-:Y:S05]  /*58d0*/  @!P0 NANOSLEEP.SYNCS 0x989680 ;  /* 0x009896800000895d */ /* 0x010fea0003900000 */
[----:B------:R-:W4:Y:S02]  /*58e0*/  @!P0 SYNCS.PHASECHK.TRANS64 P0, [R0+URZ+0x108], R3 ;  /* 0x00010803000085a7 */ /* 0x000f2400080010ff */
[----:B--2-4-:R-:W-:Y:S05]  /*58f0*/  @P0 EXIT ;  /* 0x000000000000094d */ /* 0x014fea0003800000 */
[----:B------:R-:W-:Y:S05]  /*5900*/  BRA `(.L_x_110) ;  /* 0xfffffffc00e87947 */ /* 0x000fea000383ffff */
.L_x_95:
[----:B------:R-:W-:-:S06]  /*5910*/  UISETP.GE.AND UP1, UPT, UR10, 0x4, UPT ;  /* 0x000000040a00788c */ /* 0x000fcc000bf26270 */
[----:B------:R-:W-:-:S13]  /*5920*/  PLOP3.LUT P0, PT, PT, PT, UP1, 0x80, 0x8 ;  /* 0x000000000008781c */ /* 0x000fda0003f0f018 */
[----:B------:R-:W-:Y:S05]  /*5930*/  @!P0 EXIT ;  /* 0x000000000000894d */ /* 0x000fea0003800000 */
[----:B------:R-:W-:Y:S01]  /*5940*/  BAR.SYNC.DEFER_BLOCKING 0x6, 0xa0 ;  /* 0x0182800000007b1d */ /* 0x000fe20000010000 */
[----:B------:R-:W-:Y:S02]  /*5950*/  IMAD.SHL.U32 R4, R70, 0x200000, RZ ;  /* 0x0020000046047824 */ /* 0x000fe400078e00ff */
[----:B------:R-:W-:Y:S02]  /*5960*/  HFMA2 R75, -RZ, RZ, 0, 5.9604644775390625e-08 ;  /* 0x00000001ff4b7431 */ /* 0x000fe400000001ff */
[C---:B------:R-:W-:Y:S01]  /*5970*/  IMAD.SHL.U32 R69, R76.reuse, 0x10, RZ ;  /* 0x000000104c457824 */ /* 0x040fe200078e00ff */
[----:B------:R-:W-:Y:S01]  /*5980*/  MOV R73, RZ ;  /* 0x000000ff00497202 */ /* 0x000fe20000000f00 */
[----:B------:R-:W-:Y:S01]  /*5990*/  IMAD.U32 R33, R76, 0x10000, RZ ;  /* 0x000100004c217824 */ /* 0x000fe200078e00ff */
[----:B------:R-:W-:Y:S01]  /*59a0*/  UMOV UR44, 0x400 ;  /* 0x00000400002c7882 */ /* 0x000fe20000000000 */
[----:B------:R-:W1:Y:S01]  /*59b0*/  LDC R67, c[0x0][0x370] ;  /* 0x0000dc00ff437b82 */ /* 0x000e620000000800 */
[----:B------:R-:W-:Y:S01]  /*59c0*/  ULEA UR44, UR37, UR44, 0x18 ;  /* 0x0000002c252c7291 */ /* 0x000fe2000f8ec0ff */
[----:B------:R-:W-:Y:S01]  /*59d0*/  LOP3.LUT R4, R4, 0x200000, RZ, 0xc0, !PT ;  /* 0x0020000004047812 */ /* 0x000fe200078ec0ff */
[----:B------:R-:W-:Y:S01]  /*59e0*/  IMAD.SHL.U32 R68, R76, 0x2, RZ ;  /* 0x000000024c447824 */ /* 0x000fe200078e00ff */
[C---:B------:R-:W-:Y:S01]  /*59f0*/  LOP3.LUT R5, R69.reuse, 0x40, RZ, 0xc0, !PT ;  /* 0x0000004045057812 */ /* 0x040fe200078ec0ff */
[----:B------:R-:W-:Y:S01]  /*5a00*/  IMAD.SHL.U32 R3, R70, 0x200, RZ ;  /* 0x0000020046037824 */ /* 0x000fe200078e00ff */
[----:B------:R-:W-:Y:S01]  /*5a10*/  LOP3.LUT R2, R69, 0x5b0, RZ, 0xc0, !PT ;  /* 0x000005b045027812 */ /* 0x000fe200078ec0ff */
[----:B------:R-:W-:Y:S01]  /*5a20*/  UIADD3 UR4, UPT, UPT, UR44, 0x200, URZ ;  /* 0x000002002c047890 */ /* 0x000fe2000fffe0ff */
[----:B------:R-:W2:Y:S01]  /*5a30*/  LDC R28, c[0x0][0xb0c] ;  /* 0x0002c300ff1c7b82 */ /* 0x000ea20000000800 */
[----:B------:R-:W-:Y:S01]  /*5a40*/  LOP3.LUT R33, R4, 0x400000, R33, 0xf8, !PT ;  /* 0x0040000004217812 */ /* 0x000fe200078ef821 */
[----:B------:R-:W-:Y:S01]  /*5a50*/  IMAD.MOV.U32 R30, RZ, RZ, RZ ;  /* 0x000000ffff1e7224 */ /* 0x000fe200078e00ff */
[----:B------:R-:W-:Y:S01]  /*5a60*/  LOP3.LUT R68, R5, 0x8, R68, 0xf8, !PT ;  /* 0x0000000805447812 */ /* 0x000fe200078ef844 */
[----:B------:R-:W-:Y:S01]  /*5a70*/  IMAD.MOV.U32 R74, RZ, RZ, RZ ;  /* 0x000000ffff4a7224 */ /* 0x000fe200078e00ff */
[----:B------:R-:W-:Y:S01]  /*5a80*/  LOP3.LUT R3, R2, 0x200, R3, 0xf8, !PT ;  /* 0x0000020002037812 */ /* 0x000fe200078ef803 */
[----:B------:R-:W-:Y:S01]  /*5a90*/  IMAD.MOV.U32 R80, RZ, RZ, RZ ;  /* 0x000000ffff507224 */ /* 0x000fe200078e00ff */
[----:B------:R-:W-:Y:S01]  /*5aa0*/  LOP3.LUT P0, RZ, R69, 0x40, RZ, 0xc0, !PT ;  /* 0x0000004045ff7812 */ /* 0x000fe2000780c0ff */
[----:B------:R-:W3:Y:S01]  /*5ab0*/  LDC R65, c[0x0][0xb20] ;  /* 0x0002c800ff417b82 */ /* 0x000ee20000000800 */
[----:B------:R-:W4:Y:S01]  /*5ac0*/  LDS R0, [UR44+0x1d0] ;  /* 0x0001d02cff007984 */ /* 0x000f220008000800 */
[----:B------:R-:W-:Y:S01]  /*5ad0*/  LOP3.LUT R68, R3, R68, RZ, 0xfc, !PT ;  /* 0x0000004403447212 */ /* 0x000fe200078efcff */
[----:B------:R-:W-:Y:S01]  /*5ae0*/  IMAD.U32 R71, RZ, RZ, UR4 ;  /* 0x00000004ff477e24 */ /* 0x000fe2000f8e00ff */
[----:B------:R-:W-:Y:S01]  /*5af0*/  LOP3.LUT R76, R76, 0x60, RZ, 0xc0, !PT ;  /* 0x000000604c4c7812 */ /* 0x000fe200078ec0ff */
[----:B------:R-:W1:Y:S03]  /*5b00*/  LDCU.64 UR50, c[0x0][0x348] ;  /* 0x00006900ff3277ac */ /* 0x000e660008000a00 */
[----:B------:R-:W1:Y:S01]  /*5b10*/  LDC R27, c[0x0][0xb30] ;  /* 0x0002cc00ff1b7b82 */ /* 0x000e620000000800 */
[----:B------:R-:W1:Y:S01]  /*5b20*/  LDCU.64 UR38, c[0x0][0x888] ;  /* 0x00011100ff2677ac */ /* 0x000e620008000a00 */
[----:B------:R-:W-:Y:S01]  /*5b30*/  UMOV UR45, URZ ;  /* 0x000000ff002d7c82 */ /* 0x000fe20008000000 */
[----:B------:R-:W-:-:S05]  /*5b40*/  UMOV UR49, URZ ;  /* 0x000000ff00317c82 */ /* 0x000fca0008000000 */
[----:B------:R-:W1:Y:S08]  /*5b50*/  LDC.64 R60, c[0x0][0xb10] ;  /* 0x0002c400ff3c7b82 */ /* 0x000e700000000a00 */
[----:B------:R-:W1:Y:S08]  /*5b60*/  LDC.64 R24, c[0x0][0xb18] ;  /* 0x0002c600ff187b82 */ /* 0x000e700000000a00 */
[----:B------:R-:W1:Y:S08]  /*5b70*/  LDC.64 R56, c[0x0][0x888] ;  /* 0x00022200ff387b82 */ /* 0x000e700000000a00 */
[----:B------:R-:W1:Y:S01]  /*5b80*/  LDC.64 R22, c[0x0][0xb28] ;  /* 0x0002ca00ff167b82 */ /* 0x000e620000000a00 */
[----:B----4-:R-:W-:Y:S01]  /*5b90*/  IMAD.IADD R33, R0, 0x1, R33 ;  /* 0x0000000100217824 */ /* 0x010fe200078e0221 */
[----:B------:R-:W-:-:S06]  /*5ba0*/  P2R R0, PR, RZ, 0x1 ;  /* 0x00000001ff007803 */ /* 0x000fcc0000000000 */
[----:B------:R-:W4:Y:S08]  /*5bb0*/  LDC.64 R58, c[0x0][0x890] ;  /* 0x00022400ff3a7b82 */ /* 0x000f300000000a00 */
[----:B------:R-:W1:Y:S08]  /*5bc0*/  LDC.64 R54, c[0x0][0x8b0] ;  /* 0x00022c00ff367b82 */ /* 0x000e700000000a00 */
[----:B------:R-:W1:Y:S08]  /*5bd0*/  LDC.64 R52, c[0x0][0x8a8] ;  /* 0x00022a00ff347b82 */ /* 0x000e700000000a00 */
[----:B--23--:R-:W1:Y:S02]  /*5be0*/  LDC R66, c[0x0][0x374] ;  /* 0x0000dd00ff427b82 */ /* 0x00ce640000000800 */
.L_x_155:
[C---:B------:R-:W-:Y:S02]  /*5bf0*/  LEA R0, R80.reuse, UR44, 0x3 ;  /* 0x0000002c50007c11 */ /* 0x040fe4000f8e18ff */
[----:B------:R-:W-:Y:S02]  /*5c00*/  SHF.L.U32 R3, R73, 0x1f, RZ ;  /* 0x0000001f49037819 */ /* 0x000fe400000006ff */
[----:B------:R-:W-:Y:S02]  /*5c10*/  LEA R16, R80, UR44, 0x4 ;  /* 0x0000002c50107c11 */ /* 0x000fe4000f8e20ff */
[----:B------:R-:W2:Y:S02]  /*5c20*/  SYNCS.PHASECHK.TRANS64.TRYWAIT P0, [R0+URZ+0x120], R3 ;  /* 0x00012003000075a7 */ /* 0x000ea400080011ff */
[----:B-12---:R-:W-:Y:S05]  /*5c30*/  @!P0 BRA `(.L_x_111) ;  /* 0x00000040002c8947 */ /* 0x006fea0003800000 */
.L_x_224:
[----:B------:R-:W3:Y:S01]  /*5c40*/  LDC.64 R12, c[0x0][0xb10] ;  /* 0x0002c400ff0c7b82 */ /* 0x000ee20000000a00 */
[----:B------:R-:W4:Y:S01]  /*5c50*/  LDS.128 R16, [R16+0x1b0] ;  /* 0x0001b00010107984 */ /* 0x000f220000000c00 */
[----:B-1----:R-:W-:Y:S01]  /*5c60*/  ISETP.NE.AND P1, PT, R27, 0x1, PT ;  /* 0x000000011b00780c */ /* 0x002fe20003f25270 */
[----:B--2---:R-:W-:Y:S01]  /*5c70*/  VIADD R0, R0, 0x130 ;  /* 0x0000013000007836 */ /* 0x004fe20000000000 */
[----:B------:R-:W-:Y:S04]  /*5c80*/  ISETP.GE.AND P0, PT, R26, 0x1, PT ;  /* 0x000000011a00780c */ /* 0x000fe80003f06270 */
[----:B------:R-:W1:Y:S01]  /*5c90*/  LDC.64 R10, c[0x0][0xb18] ;  /* 0x0002c600ff0a7b82 */ /* 0x000e620000000a00 */
[----:B------:R-:W-:Y:S01]  /*5ca0*/  PRMT R0, RZ, 0x654, R0 ;  /* 0x00000654ff007816 */ /* 0x000fe20000000000 */
[----:B------:R-:W-:Y:S01]  /*5cb0*/  @!PT LDS RZ, [RZ] ;  /* 0x00000000fffff984 */ /* 0x000fe20000000800 */
[----:B------:R-:W-:Y:S01]  /*5cc0*/  @!PT LDS RZ, [RZ] ;  /* 0x00000000fffff984 */ /* 0x000fe20000000800 */
[----:B------:R-:W-:Y:S01]  /*5cd0*/  @!PT LDS RZ, [RZ] ;  /* 0x00000000fffff984 */ /* 0x000fe20000000800 */
[----:B------:R-:W-:Y:S01]  /*5ce0*/  @!PT LDS RZ, [RZ] ;  /* 0x00000000fffff984 */ /* 0x000fe20000000800 */
[----:B------:R2:W-:Y:S06]  /*5cf0*/  MEMBAR.ALL.CTA ;  /* 0x0000000000007992 */ /* 0x0005ec0000008000 */
[----:B--2---:R-:W2:Y:S01]  /*5d00*/  FENCE.VIEW.ASYNC.S ;  /* 0x00000000000073c6 */ /* 0x004ea20000000000 */
[----:B------:R-:W1:Y:S08]  /*5d10*/  @!P1 LDC R14, c[0x0][0xb20] ;  /* 0x0002c800ff0e9b82 */ /* 0x000e700000000800 */
[----:B------:R-:W1:Y:S01]  /*5d20*/  @!P1 LDC R9, c[0x0][0xb0c] ;  /* 0x0002c300ff099b82 */ /* 0x000e620000000800 */
[----:B--2---:R2:W-:Y:S01]  /*5d30*/  SYNCS.ARRIVE.TRANS64.RED.A1T0 RZ, [R0+URZ], RZ ;  /* 0x000000ff00ff79a7 */ /* 0x0045e200081004ff */
[----:B----4-:R-:W-:Y:S04]  /*5d40*/  LOP3.LUT P4, RZ, R18, 0x1, RZ, 0xc0, !PT ;  /* 0x0000000112ff7812 */ /* 0x010fe8000788c0ff */
[----:B------:R-:W-:Y:S09]  /*5d50*/  P2R R77, PR, RZ, 0x10 ;  /* 0x00000010ff4d7803 */ /* 0x000ff20000000000 */
[----:B------:R-:W-:Y:S02]  /*5d60*/  @P4 MOV R31, R16 ;  /* 0x00000010001f4202 */ /* 0x000fe40000000f00 */
[----:B------:R-:W-:Y:S01]  /*5d70*/  @P4 LOP3.LUT R29, R17, 0xffff, RZ, 0xc0, !PT ;  /* 0x0000ffff111d4812 */ /* 0x000fe200078ec0ff */
[----:B--23--:R-:W-:Y:S06]  /*5d80*/  @!P0 BRA `(.L_x_112) ;  /* 0x0000000000a48947 */ /* 0x00cfec0003800000 */
[----:B------:R-:W-:Y:S01]  /*5d90*/  IMAD.HI.U32 R36, R66, R25, RZ ;  /* 0x0000001942247227 */ /* 0x000fe200078e00ff */
[----:B------:R-:W-:Y:S02]  /*5da0*/  ISETP.NE.AND P0, PT, R24, 0x1, PT ;  /* 0x000000011800780c */ /* 0x000fe40003f05270 */
[----:B------:R-:W-:Y:S01]  /*5db0*/  ISETP.NE.AND P2, PT, R26, 0x1, PT ;  /* 0x000000011a00780c */ /* 0x000fe20003f45270 */
[-C--:B------:R-:W-:Y:S01]  /*5dc0*/  IMAD.HI.U32 R34, R67, R60.reuse, RZ ;  /* 0x0000003c43227227 */ /* 0x080fe200078e00ff */
[----:B------:R-:W-:Y:S02]  /*5dd0*/  SHF.R.U32.HI R37, RZ, R65, R36 ;  /* 0x00000041ff257219 */ /* 0x000fe40000011624 */
[----:B------:R-:W-:Y:S01]  /*5de0*/  ISETP.NE.AND P3, PT, R28, 0x1, PT ;  /* 0x000000011c00780c */ /* 0x000fe20003f65270 */
[----:B------:R-:W-:Y:S01]  /*5df0*/  IMAD.HI.U32 R40, R29, R25, RZ ;  /* 0x000000191d287227 */ /* 0x000fe200078e00ff */
[----:B------:R-:W-:Y:S02]  /*5e00*/  SHF.R.U32.HI R34, RZ, R61, R34 ;  /* 0x0000003dff227219 */ /* 0x000fe40000011622 */
[----:B------:R-:W-:Y:S01]  /*5e10*/  SEL R3, R66, R37, !P0 ;  /* 0x0000002542037207 */ /* 0x000fe20004000000 */
[----:B------:R-:W-:Y:S01]  /*5e20*/  IMAD.HI.U32 R38, R31, R60, RZ ;  /* 0x0000003c1f267227 */ /* 0x000fe200078e00ff */
[----:B------:R-:W-:Y:S03]  /*5e30*/  SEL R7, R67, R34, !P3 ;  /* 0x0000002243077207 */ /* 0x000fe60005800000 */
[-C--:B------:R-:W-:Y:S01]  /*5e40*/  IMAD.HI.U32 R34, R3, R22.reuse, RZ ;  /* 0x0000001603227227 */ /* 0x080fe200078e00ff */
[----:B------:R-:W-:Y:S03]  /*5e50*/  SHF.R.U32.HI R38, RZ, R61, R38 ;  /* 0x0000003dff267219 */ /* 0x000fe60000011626 */
[----:B------:R-:W-:Y:S01]  /*5e60*/  IMAD.HI.U32 R36, R7, R22, RZ ;  /* 0x0000001607247227 */ /* 0x000fe200078e00ff */
[----:B------:R-:W-:Y:S02]  /*5e70*/  @P2 SHF.R.U32.HI R3, RZ, R23, R34 ;  /* 0x00000017ff032219 */ /* 0x000fe40000011622 */
[----:B------:R-:W-:Y:S02]  /*5e80*/  SHF.R.U32.HI R34, RZ, R65, R40 ;  /* 0x00000041ff227219 */ /* 0x000fe40000011628 */
[----:B------:R-:W-:Y:S01]  /*5e90*/  @P2 SHF.R.U32.HI R7, RZ, R23, R36 ;  /* 0x00000017ff072219 */ /* 0x000fe20000011624 */
[C---:B------:R-:W-:Y:S01]  /*5ea0*/  IMAD R2, R26.reuse, R3, RZ ;  /* 0x000000031a027224 */ /* 0x040fe200078e02ff */
[----:B------:R-:W-:Y:S02]  /*5eb0*/  SEL R5, R29, R34, !P0 ;  /* 0x000000221d057207 */ /* 0x000fe40004000000 */
[----:B------:R-:W-:Y:S01]  /*5ec0*/  SEL R3, R31, R38, !P3 ;  /* 0x000000261f037207 */ /* 0x000fe20005800000 */
[----:B------:R-:W-:Y:S01]  /*5ed0*/  IMAD R4, R26, R7, RZ ;  /* 0x000000071a047224 */ /* 0x000fe200078e02ff */
[C---:B------:R-:W-:Y:S01]  /*5ee0*/  ISETP.GE.AND P0, PT, R5.reuse, R2, PT ;  /* 0x000000020500720c */ /* 0x040fe20003f06270 */
[----:B------:R-:W-:Y:S03]  /*5ef0*/  IMAD.HI.U32 R6, R5, R22, RZ ;  /* 0x0000001605067227 */ /* 0x000fe600078e00ff */
[----:B------:R-:W-:Y:S01]  /*5f00*/  ISETP.GE.OR P0, PT, R3, R4, P0 ;  /* 0x000000040300720c */ /* 0x000fe20000706670 */
[----:B------:R-:W-:Y:S01]  /*5f10*/  IMAD.MOV R4, RZ, RZ, -R3 ;  /* 0x000000ffff047224 */ /* 0x000fe200078e0a03 */
[-C--:B------:R-:W-:Y:S03]  /*5f20*/  SHF.R.U32.HI R6, RZ, R23.reuse, R6 ;  /* 0x00000017ff067219 */ /* 0x080fe60000011606 */
[----:B------:R-:W-:Y:S01]  /*5f30*/  IMAD R31, R28, R4, R31 ;  /* 0x000000041c1f7224 */ /* 0x000fe200078e021f */
[----:B------:R-:W-:Y:S05]  /*5f40*/  SEL R15, R5, R6, !P2 ;  /* 0x00000006050f7207 */ /* 0x000fea0005000000 */
[----:B------:R-:W-:Y:S02]  /*5f50*/  IMAD.MOV R6, RZ, RZ, -R15 ;  /* 0x000000ffff067224 */ /* 0x000fe400078e0a0f */
[C---:B------:R-:W-:Y:S04]  /*5f60*/  @!P0 IMAD.HI.U32 R2, R3.reuse, R22, RZ ;  /* 0x0000001603028227 */ /* 0x040fe800078e00ff */
[----:B------:R-:W-:Y:S01]  /*5f70*/  IMAD R6, R26, R6, R5 ;  /* 0x000000061a067224 */ /* 0x000fe200078e0205 */
[----:B------:R-:W-:Y:S04]  /*5f80*/  @!P0 SHF.R.U32.HI R2, RZ, R23, R2 ;  /* 0x00000017ff028219 */ /* 0x000fe80000011602 */
[----:B------:R-:W-:Y:S02]  /*5f90*/  @!P0 SEL R0, R3, R2, !P2 ;  /* 0x0000000203008207 */ /* 0x000fe40005000000 */
[----:B------:R-:W-:Y:S02]  /*5fa0*/  IADD3 R2, PT, PT, -R5, RZ, RZ ;  /* 0x000000ff05027210 */ /* 0x000fe40007ffe1ff */
[----:B------:R-:W-:Y:S01]  /*5fb0*/  @!P0 IADD3 R8, PT, PT, R15, -R0, RZ ;  /* 0x800000000f088210 */ /* 0x000fe20007ffe0ff */
[----:B------:R-:W-:Y:S02]  /*5fc0*/  @!P0 IMAD R0, R7, R6, R0 ;  /* 0x0000000607008224 */ /* 0x000fe400078e0200 */
[----:B------:R-:W-:Y:S02]  /*5fd0*/  IMAD R29, R24, R2, R29 ;  /* 0x00000002181d7224 */ /* 0x000fe400078e021d */
[----:B------:R-:W-:Y:S02]  /*5fe0*/  @!P0 IMAD R5, R8, R26, R3 ;  /* 0x0000001a08058224 */ /* 0x000fe400078e0203 */
[----:B------:R-:W-:Y:S04]  /*5ff0*/  @!P0 IMAD.MOV.U32 R3, RZ, RZ, R0 ;  /* 0x000000ffff038224 */ /* 0x000fe800078e0000 */
[----:B------:R-:W-:Y:S02]  /*6000*/  IMAD R31, R3, R28, R31 ;  /* 0x0000001c031f7224 */ /* 0x000fe400078e021f */
[----:B------:R-:W-:Y:S07]  /*6010*/  IMAD R29, R5, R24, R29 ;  /* 0x00000018051d7224 */ /* 0x000fee00078e021d */
.L_x_112:
[----:B-1----:R-:W-:Y:S01]  /*6020*/  @!P1 ISETP.NE.AND P0, PT, R10, 0x1, PT ;  /* 0x000000010a00980c */ /* 0x002fe20003f05270 */
[----:B------:R-:W-:Y:S01]  /*6030*/  @!P1 IMAD.HI.U32 R3, R29, R11, RZ ;  /* 0x0000000b1d039227 */ /* 0x000fe200078e00ff */
[----:B------:R-:W-:Y:S01]  /*6040*/  R2UR UR42, R21 ;  /* 0x00000000152a72ca */ /* 0x000fe200000e0000 */
[----:B------:R-:W-:Y:S01]  /*6050*/  BSSY.RECONVERGENT B6, `(.L_x_113) ;  /* 0x0000031000067945 */ /* 0x000fe20003800200 */
[----:B------:R-:W-:Y:S01]  /*6060*/  R2UR UR41, R20 ;  /* 0x00000000142972ca */ /* 0x000fe200000e0000 */
[----:B------:R-:W-:Y:S01]  /*6070*/  @!P1 IMAD.HI.U32 R0, R31, R12, RZ ;  /* 0x0000000c1f009227 */ /* 0x000fe200078e00ff */
[----:B------:R-:W-:Y:S02]  /*6080*/  @!P1 SHF.R.U32.HI R2, RZ, R14, R3 ;  /* 0x0000000eff029219 */ /* 0x000fe40000011603 */
[----:B------:R-:W-:Y:S01]  /*6090*/  @!P1 ISETP.NE.AND P2, PT, R9, 0x1, PT ;  /* 0x000000010900980c */ /* 0x000fe20003f45270 */
[----:B------:R-:W-:Y:S01]  /*60a0*/  VIADD R80, R80, 0x1 ;  /* 0x0000000150507836 */ /* 0x000fe20000000000 */
[----:B------:R-:W-:Y:S02]  /*60b0*/  @!P1 SEL R2, R29, R2, !P0 ;  /* 0x000000021d029207 */ /* 0x000fe40004000000 */
[----:B------:R-:W-:Y:S02]  /*60c0*/  @!P1 SHF.R.U32.HI R0, RZ, R13, R0 ;  /* 0x0000000dff009219 */ /* 0x000fe40000011600 */
[----:B------:R-:W-:Y:S01]  /*60d0*/  LOP3.LUT P0, RZ, R71, 0x90, RZ, 0xc0, !PT ;  /* 0x0000009047ff7812 */ /* 0x000fe2000780c0ff */
[----:B------:R-:W-:Y:S01]  /*60e0*/  USHF.L.U32 UR42, UR42, 0x6, URZ ;  /* 0x000000062a2a7899 */ /* 0x000fe200080006ff */
[----:B------:R-:W-:Y:S01]  /*60f0*/  @!P1 SEL R3, R31, R0, !P2 ;  /* 0x000000001f039207 */ /* 0x000fe20005000000 */
[----:B------:R-:W-:Y:S01]  /*6100*/  USHF.L.U32 UR41, UR41, 0x7, URZ ;  /* 0x0000000729297899 */ /* 0x000fe200080006ff */
[----:B------:R-:W-:Y:S03]  /*6110*/  @P4 SHF.R.U32.HI R72, RZ, 0x10, R17 ;  /* 0x00000010ff484819 */ /* 0x000fe60000011611 */
[----:B------:R-:W-:Y:S02]  /*6120*/  @!P1 IMAD.IADD R0, R2, 0x1, -R3 ;  /* 0x0000000102009824 */ /* 0x000fe400078e0a03 */
[----:B------:R-:W-:Y:S02]  /*6130*/  @!P1 IMAD.IADD R2, R3, 0x1, -R2 ;  /* 0x0000000103029824 */ /* 0x000fe400078e0a02 */
[----:B------:R-:W-:Y:S02]  /*6140*/  @!P1 IMAD R31, R0, R9, R31 ;  /* 0x00000009001f9224 */ /* 0x000fe400078e021f */
[----:B------:R-:W-:Y:S01]  /*6150*/  @!P1 IMAD R29, R2, R10, R29 ;  /* 0x0000000a021d9224 */ /* 0x000fe200078e021d */
[----:B------:R-:W-:Y:S06]  /*6160*/  @!P0 BRA `(.L_x_114) ;  /* 0x00000000007c8947 */ /* 0x000fec0003800000 */
[----:B------:R-:W1:Y:S01]  /*6170*/  LDCU.64 UR8, c[0x4][0x80] ;  /* 0x01001000ff0877ac */ /* 0x000e620008000a00 */
[----:B------:R-:W-:Y:S01]  /*6180*/  MOV R2, 0x0 ;  /* 0x0000000000027802 */ /* 0x000fe20000000f00 */
[----:B------:R-:W-:Y:S02]  /*6190*/  HFMA2 R12, -RZ, RZ, 0, 5.9604644775390625e-08 ;  /* 0x00000001ff0c7431 */ /* 0x000fe400000001ff */
[----:B------:R-:W-:Y:S01]  /*61a0*/  IMAD.MOV.U32 R8, RZ, RZ, 0x70 ;  /* 0x00000070ff087424 */ /* 0x000fe200078e00ff */
[----:B------:R2:W3:Y:S01]  /*61b0*/  LDC.64 R14, c[0x4][R2] ;  /* 0x01000000020e7b82 */ /* 0x0004e20000000a00 */
[----:B------:R-:W4:Y:S01]  /*61c0*/  LDCU.64 UR6, c[0x4][0x88] ;  /* 0x01001100ff0677ac */ /* 0x000f220008000a00 */
[----:B------:R-:W-:Y:S01]  /*61d0*/  IMAD.MOV.U32 R13, RZ, RZ, RZ ;  /* 0x000000ffff0d7224 */ /* 0x000fe200078e00ff */
[----:B------:R-:W2:Y:S01]  /*61e0*/  LDCU.64 UR4, c[0x4][0x8] ;  /* 0x01000100ff0477ac */ /* 0x000ea20008000a00 */
[----:B-1----:R-:W-:Y:S01]  /*61f0*/  MOV R5, UR9 ;  /* 0x0000000900057c02 */ /* 0x002fe20008000f00 */
[----:B------:R-:W-:Y:S01]  /*6200*/  IMAD.U32 R4, RZ, RZ, UR8 ;  /* 0x00000008ff047e24 */ /* 0x000fe2000f8e00ff */
[----:B----4-:R-:W-:Y:S01]  /*6210*/  MOV R7, UR7 ;  /* 0x0000000700077c02 */ /* 0x010fe20008000f00 */
[----:B------:R-:W-:Y:S01]  /*6220*/  IMAD.U32 R6, RZ, RZ, UR6 ;  /* 0x00000006ff067e24 */ /* 0x000fe2000f8e00ff */
[----:B--2---:R-:W-:Y:S01]  /*6230*/  MOV R11, UR5 ;  /* 0x00000005000b7c02 */ /* 0x004fe20008000f00 */
[----:B------:R-:W-:Y:S02]  /*6240*/  IMAD.U32 R10, RZ, RZ, UR4 ;  /* 0x00000004ff0a7e24 */ /* 0x000fe4000f8e00ff */
[----:B------:R-:W-:Y:S07]  /*6250*/  LEPC R20, `(.L_x_115) ;  /* 0x000000001014794e */ /* 0x000fee0000000000 */
[----:B---3-5:R-:W-:Y:S05]  /*6260*/  CALL.ABS.NOINC R14 ;  /* 0x000000000e007343 */ /* 0x028fea0003c00000 */
.L_x_115:
[----:B------:R-:W1:Y:S01]  /*6270*/  LDCU.64 UR8, c[0x4][0x80] ;  /* 0x01001000ff0877ac */ /* 0x000e620008000a00 */
[----:B------:R-:W2:Y:S01]  /*6280*/  LDC.64 R2, c[0x4][R2] ;  /* 0x0100000002027b82 */ /* 0x000ea20000000a00 */
[----:B------:R-:W-:Y:S02]  /*6290*/  HFMA2 R12, -RZ, RZ, 0, 5.9604644775390625e-08 ;  /* 0x00000001ff0c7431 */ /* 0x000fe400000001ff */
[----:B------:R-:W-:Y:S02]  /*62a0*/  IMAD.MOV.U32 R8, RZ, RZ, 0x70 ;  /* 0x00000070ff087424 */ /* 0x000fe400078e00ff */
[----:B------:R-:W-:Y:S01]  /*62b0*/  IMAD.MOV.U32 R13, RZ, RZ, RZ ;  /* 0x000000ffff0d7224 */ /* 0x000fe200078e00ff */
[----:B------:R-:W3:Y:S01]  /*62c0*/  LDCU.64 UR6, c[0x4][0x88] ;  /* 0x01001100ff0677ac */ /* 0x000ee20008000a00 */
[----:B------:R-:W4:Y:S01]  /*62d0*/  LDCU.64 UR4, c[0x4][0x8] ;  /* 0x01000100ff0477ac */ /* 0x000f220008000a00 */
[----:B-1----:R-:W-:Y:S02]  /*62e0*/  MOV R4, UR8 ;  /* 0x0000000800047c02 */ /* 0x002fe40008000f00 */
[----:B------:R-:W-:Y:S02]  /*62f0*/  MOV R5, UR9 ;  /* 0x0000000900057c02 */ /* 0x000fe40008000f00 */
[----:B---3--:R-:W-:Y:S01]  /*6300*/  MOV R7, UR7 ;  /* 0x0000000700077c02 */ /* 0x008fe20008000f00 */
[----:B------:R-:W-:Y:S01]  /*6310*/  IMAD.U32 R6, RZ, RZ, UR6 ;  /* 0x00000006ff067e24 */ /* 0x000fe2000f8e00ff */
[----:B----4-:R-:W-:Y:S01]  /*6320*/  MOV R11, UR5 ;  /* 0x00000005000b7c02 */ /* 0x010fe20008000f00 */
[----:B------:R-:W-:Y:S02]  /*6330*/  IMAD.U32 R10, RZ, RZ, UR4 ;  /* 0x00000004ff0a7e24 */ /* 0x000fe4000f8e00ff */
[----:B------:R-:W-:Y:S07]  /*6340*/  LEPC R20, `(.L_x_114) ;  /* 0x000000001014794e */ /* 0x000fee0000000000 */
[----:B--2---:R-:W-:Y:S05]  /*6350*/  CALL.ABS.NOINC R2 ;  /* 0x0000000002007343 */ /* 0x004fea0003c00000 */
.L_x_114:
[----:B------:R-:W-:Y:S05]  /*6360*/  BSYNC.RECONVERGENT B6 ;  /* 0x0000000000067941 */ /* 0x000fea0003800200 */
.L_x_113:
[----:B------:R-:W-:Y:S02]  /*6370*/  ISETP.NE.U32.AND P3, PT, R58, RZ, PT ;  /* 0x000000ff3a00720c */ /* 0x000fe40003f65070 */
[----:B------:R-:W-:Y:S02]  /*6380*/  ISETP.NE.U32.AND P1, PT, R54, RZ, PT ;  /* 0x000000ff3600720c */ /* 0x000fe40003f25070 */
[----:B------:R-:W-:Y:S02]  /*6390*/  ISETP.NE.AND.EX P3, PT, R59, RZ, PT, P3 ;  /* 0x000000ff3b00720c */ /* 0x000fe40003f65330 */
[----:B------:R-:W-:Y:S02]  /*63a0*/  PLOP3.LUT P0, PT, PT, PT, PT, 0x8, 0x80 ;  /* 0x000000000080781c */ /* 0x000fe40003f0e170 */
[----:B------:R-:W-:Y:S02]  /*63b0*/  ISETP.NE.AND.EX P1, PT, R55, RZ, PT, P1 ;  /* 0x000000ff3700720c */ /* 0x000fe40003f25310 */
[----:B------:R-:W-:Y:S02]  /*63c0*/  P2R R82, PR, RZ, 0x1 ;  /* 0x00000001ff527803 */ /* 0x000fe40000000000 */
[----:B------:R-:W-:Y:S05]  /*63d0*/  LOP3.LUT R75, R75, 0x1, RZ, 0x3c, !PT ;  /* 0x000000014b4b7812 */ /* 0x000fea00078e3cff */
[----:B------:R-:W-:Y:S05]  /*63e0*/  @!P3 BRA `(.L_x_116) ;  /* 0x00000000002cb947 */ /* 0x000fea0003800000 */
[----:B------:R-:W-:Y:S01]  /*63f0*/  ISETP.NE.U32.AND P0, PT, R56, RZ, PT ;  /* 0x000000ff3800720c */ /* 0x000fe20003f05070 */
[----:B------:R-:W-:Y:S03]  /*6400*/  IMAD.MOV.U32 R63, RZ, RZ, 0x1 ;  /* 0x00000001ff3f7424 */ /* 0x000fe600078e00ff */
[----:B------:R-:W-:Y:S11]  /*6410*/  ISETP.NE.AND.EX P0, PT, R57, RZ, PT, P0 ;  /* 0x000000ff3900720c */ /* 0x000ff60003f05300 */
[----:B------:R-:W-:Y:S02]  /*6420*/  @!UPT UIADD3 URZ, UPT, UPT, URZ, URZ, URZ ;  /* 0x000000fffffff290 */ /* 0x000fe4000fffe0ff */
[----:B------:R-:W1:Y:S01]  /*6430*/  @P0 LDC.64 R2, c[0x0][0x888] ;  /* 0x00022200ff020b82 */ /* 0x000e620000000a00 */
[----:B------:R-:W-:Y:S04]  /*6440*/  @P0 IMAD R0, R58, UR36, RZ ;  /* 0x000000243a000c24 */ /* 0x000fe8000f8e02ff */
[----:B-1----:R-:W-:Y:S04]  /*6450*/  @P0 IMAD.WIDE R2, R0, 0x4, R2 ;  /* 0x0000000400020825 */ /* 0x002fe800078e0202 */
[----:B------:R-:W-:Y:S01]  /*6460*/  HFMA2 R0, -RZ, RZ, 0, 5.9604644775390625e-08 ;  /* 0x00000001ff007431 */ /* 0x000fe200000001ff */
[----:B-----5:R1:W5:Y:S04]  /*6470*/  @P0 LDG.E R35, desc[UR46][R2.64] ;  /* 0x0000002e02230981 */ /* 0x020368000c1e1900 */
[----:B------:R-:W-:Y:S01]  /*6480*/  @!P0 PRMT R63, R0, 0x7610, R63 ;  /* 0x00007610003f8816 */ /* 0x000fe2000000003f */
[----:B-1----:R-:W2:Y:S06]  /*6490*/  @!P0 LDC R35, c[0x0][0x880] ;  /* 0x00022000ff238b82 */ /* 0x002eac0000000800 */
.L_x_116:
[----:B------:R-:W-:Y:S05]  /*64a0*/  @!P1 BRA `(.L_x_117) ;  /* 0x0000000000209947 */ /* 0x000fea0003800000 */
[----:B------:R-:W-:Y:S04]  /*64b0*/  ISETP.NE.U32.AND P0, PT, R52, RZ, PT ;  /* 0x000000ff3400720c */ /* 0x000fe80003f05070 */
[----:B------:R-:W-:Y:S11]  /*64c0*/  ISETP.NE.AND.EX P0, PT, R53, RZ, PT, P0 ;  /* 0x000000ff3500720c */ /* 0x000ff60003f05300 */
[----:B------:R-:W-:Y:S02]  /*64d0*/  @!UPT UIADD3 URZ, UPT, UPT, URZ, URZ, URZ ;  /* 0x000000fffffff290 */ /* 0x000fe4000fffe0ff */
[----:B------:R-:W1:Y:S01]  /*64e0*/  @P0 LDC.64 R2, c[0x0][0x8a8] ;  /* 0x00022a00ff020b82 */ /* 0x000e620000000a00 */
[----:B------:R-:W-:Y:S04]  /*64f0*/  @P0 IMAD R0, R54, UR36, RZ ;  /* 0x0000002436000c24 */ /* 0x000fe8000f8e02ff */
[----:B-1----:R-:W-:Y:S05]  /*6500*/  @P0 IMAD.WIDE R2, R0, 0x4, R2 ;  /* 0x0000000400020825 */ /* 0x002fea00078e0202 */
[----:B-----5:R1:W5:Y:S02]  /*6510*/  @P0 LDG.E R32, desc[UR46][R2.64] ;  /* 0x0000002e02200981 */ /* 0x020364000c1e1900 */
[----:B-1----:R-:W3:Y:S02]  /*6520*/  @!P0 LDC R32, c[0x0][0x8a0] ;  /* 0x00022800ff208b82 */ /* 0x002ee40000000800 */
.L_x_117:
[----:B------:R-:W-:Y:S01]  /*6530*/  UISETP.NE.AND UP0, UPT, UR48, URZ, UPT ;  /* 0x000000ff3000728c */ /* 0x000fe2000bf05270 */
[----:B------:R-:W-:Y:S08]  /*6540*/  ISETP.NE.AND P5, PT, R82, RZ, PT ;  /* 0x000000ff5200720c */ /* 0x000ff00003fa5270 */
[----:B------:R-:W-:Y:S05]  /*6550*/  BRA.U !UP0, `(.L_x_118) ;  /* 0x0000000108407547 */ /* 0x000fea000b800000 */
[----:B------:R-:W-:Y:S02]  /*6560*/  ISETP.NE.U32.AND P0, PT, R58, RZ, PT ;  /* 0x000000ff3a00720c */ /* 0x000fe40003f05070 */
[----:B------:R-:W-:Y:S02]  /*6570*/  PLOP3.LUT P1, PT, PT, PT, PT, 0x80, 0x8 ;  /* 0x000000000008781c */ /* 0x000fe40003f2f070 */
[----:B------:R-:W-:Y:S11]  /*6580*/  ISETP.NE.AND.EX P0, PT, R59, RZ, PT, P0 ;  /* 0x000000ff3b00720c */ /* 0x000ff60003f05300 */
[----:B------:R-:W-:Y:S02]  /*6590*/  @!UPT UIADD3 URZ, UPT, UPT, URZ, URZ, URZ ;  /* 0x000000fffffff290 */ /* 0x000fe4000fffe0ff */
[----:B------:R-:W-:Y:S01]  /*65a0*/  @P0 LOP3.LUT P2, RZ, R63, 0xff, RZ, 0xc0, !PT ;  /* 0x000000ff3fff0812 */ /* 0x000fe2000784c0ff */
[----:B------:R-:W1:Y:S01]  /*65b0*/  @P0 LDC.64 R2, c[0x0][0x888] ;  /* 0x00022200ff020b82 */ /* 0x000e620000000a00 */
[C---:B--2--5:R-:W-:Y:S02]  /*65c0*/  @!P0 FSETP.EQ.AND P5, PT, R35.reuse, RZ, PT ;  /* 0x000000ff2300820b */ /* 0x064fe40003fa2000 */
[----:B------:R-:W-:Y:S02]  /*65d0*/  @P0 PLOP3.LUT P1, PT, P2, PT, PT, 0x80, 0x8 ;  /* 0x000000000008081c */ /* 0x000fe4000172f070 */
[----:B------:R-:W-:Y:S04]  /*65e0*/  @P0 FSETP.NEU.AND P2, PT, R35, RZ, PT ;  /* 0x000000ff2300020b */ /* 0x000fe80003f4d000 */
[----:B------:R-:W-:Y:S02]  /*65f0*/  @P0 SEL R0, RZ, 0xffffffff, P2 ;  /* 0xffffffffff000807 */ /* 0x000fe40001000000 */
[----:B-1----:R-:W-:Y:S04]  /*6600*/  @P0 ISETP.NE.U32.AND P4, PT, R2, RZ, PT ;  /* 0x000000ff0200020c */ /* 0x002fe80003f85070 */
[----:B------:R-:W-:Y:S04]  /*6610*/  @P0 ISETP.NE.AND.EX P4, PT, R3, RZ, PT, P4 ;  /* 0x000000ff0300020c */ /* 0x000fe80003f85340 */
[----:B------:R-:W-:Y:S04]  /*6620*/  @!P1 SEL R0, RZ, 0xffffffff, P4 ;  /* 0xffffffffff009807 */ /* 0x000fe80002000000 */
[----:B------:R-:W-:Y:S04]  /*6630*/  @P0 LOP3.LUT R0, R0, 0x1, RZ, 0xc0, !PT ;  /* 0x0000000100000812 */ /* 0x000fe800078ec0ff */
[----:B------:R-:W-:Y:S04]  /*6640*/  @P0 ISETP.EQ.U32.AND P5, PT, R0, 0x1, PT ;  /* 0x000000010000080c */ /* 0x000fe80003fa2070 */
[----:B------:R-:W-:Y:S09]  /*6650*/  P2R R82, PR, RZ, 0x20 ;  /* 0x00000020ff527803 */ /* 0x000ff20000000000 */
.L_x_118:
[----:B------:R-:W-:Y:S01]  /*6660*/  @!P5 SHF.L.U32 R2, R75, 0x1f, RZ ;  /* 0x0000001f4b02d819 */ /* 0x000fe200000006ff */
[----:B------:R-:W-:Y:S01]  /*6670*/  IMAD.SHL.U32 R81, R68, 0x2, RZ ;  /* 0x0000000244517824 */ /* 0x000fe200078e00ff */
[----:B------:R-:W-:Y:S01]  /*6680*/  LEA R78, R30, UR44, 0x3 ;  /* 0x0000002c1e4e7c11 */ /* 0x000fe2000f8e18ff */
[----:B------:R-:W-:Y:S01]  /*6690*/  BSSY B1, `(.L_x_119) ;  /* 0x000002e000017945 */ /* 0x000fe20003800000 */
[----:B------:R-:W1:Y:S01]  /*66a0*/  @!P5 SYNCS.PHASECHK.TRANS64.TRYWAIT P1, [UR44+0xd0], R2 ;  /* 0x0000d002ff00d5a7 */ /* 0x000e62000802112c */
[----:B------:R-:W-:Y:S01]  /*66b0*/  SHF.L.U32 R3, R74, 0x1f, RZ ;  /* 0x0000001f4a037819 */ /* 0x000fe200000006ff */
[----:B------:R-:W-:Y:S01]  /*66c0*/  IMAD.MOV.U32 R39, RZ, RZ, 0x1 ;  /* 0x00000001ff277424 */ /* 0x000fe200078e00ff */
[----:B------:R-:W-:Y:S01]  /*66d0*/  ISETP.NE.U32.AND P2, PT, RZ, UR38, PT ;  /* 0x00000026ff007c0c */ /* 0x000fe2000bf45070 */
[----:B------:R-:W-:Y:S01]  /*66e0*/  IMAD R34, R30, 0x40, R33 ;  /* 0x000000401e227824 */ /* 0x000fe200078e0221 */
[----:B------:R-:W-:Y:S01]  /*66f0*/  CS2R R50, SRZ ;  /* 0x0000000000327805 */ /* 0x000fe2000001ff00 */
[----:B------:R-:W-:Y:S01]  /*6700*/  IMAD.MOV.U32 R38, RZ, RZ, RZ ;  /* 0x000000ffff267224 */ /* 0x000fe200078e00ff */
[----:B------:R-:W-:Y:S02]  /*6710*/  ISETP.NE.AND.EX P2, PT, RZ, UR39, PT, P2 ;  /* 0x00000027ff007c0c */ /* 0x000fe4000bf45320 */
[----:B------:R-:W-:Y:S02]  /*6720*/  CS2R R48, SRZ ;  /* 0x0000000000307805 */ /* 0x000fe4000001ff00 */
[----:B------:R-:W-:Y:S02]  /*6730*/  CS2R R42, SRZ ;  /* 0x00000000002a7805 */ /* 0x000fe4000001ff00 */
[----:B------:R-:W-:Y:S02]  /*6740*/  CS2R R40, SRZ ;  /* 0x0000000000287805 */ /* 0x000fe4000001ff00 */
[----:B------:R-:W-:Y:S01]  /*6750*/  SEL R5, RZ, 0xffffffff, P2 ;  /* 0xffffffffff057807 */ /* 0x000fe20001000000 */
[----:B------:R-:W-:Y:S01]  /*6760*/  VIADD R86, R81, UR44 ;  /* 0x0000002c51567c36 */ /* 0x000fe20008000000 */
[----:B--2--5:R-:W-:Y:S01]  /*6770*/  FSETP.NEU.AND P2, PT, R35, RZ, PT ;  /* 0x000000ff2300720b */ /* 0x024fe20003f4d000 */
[----:B------:R2:W4:Y:S03]  /*6780*/  SYNCS.PHASECHK.TRANS64.TRYWAIT P0, [R78+URZ+0x140], R3 ;  /* 0x000140034e0075a7 */ /* 0x00052600080011ff */
[----:B------:R-:W-:Y:S02]  /*6790*/  SEL R0, RZ, 0xffffffff, P2 ;  /* 0xffffffffff007807 */ /* 0x000fe40001000000 */
[----:B------:R-:W-:Y:S04]  /*67a0*/  LOP3.LUT P2, R79, R63, 0xff, RZ, 0xc0, !PT ;  /* 0x000000ff3f4f7812 */ /* 0x000fe8000784c0ff */
[----:B------:R-:W-:Y:S04]  /*67b0*/  @P3 SEL R0, R5, R0, !P2 ;  /* 0x0000000005003207 */ /* 0x000fe80005000000 */
[----:B------:R-:W-:Y:S04]  /*67c0*/  LOP3.LUT R0, R0, 0x1, RZ, 0xc0, !PT ;  /* 0x0000000100007812 */ /* 0x000fe800078ec0ff */
[----:B------:R-:W-:Y:S04]  /*67d0*/  ISETP.NE.U32.AND P4, PT, R0, 0x1, PT ;  /* 0x000000010000780c */ /* 0x000fe80003f85070 */
[----:B------:R-:W-:Y:S02]  /*67e0*/  P2R R84, PR, RZ, 0x10 ;  /* 0x00000010ff547803 */ /* 0x000fe40000000000 */
[----:B-1----:R-:W-:Y:S01]  /*67f0*/  @!P5 SEL R39, RZ, 0x1, !P1 ;  /* 0x00000001ff27d807 */ /* 0x002fe20004800000 */
[----:B--2---:R-:W-:Y:S06]  /*6800*/  @P5 BRA `(.L_x_120) ;  /* 0x0000000000585947 */ /* 0x004fec0003800000 */
[C---:B------:R-:W-:Y:S01]  /*6810*/  VIADD R0, R86.reuse, 0x200 ;  /* 0x0000020056007836 */ /* 0x040fe20000000000 */
[----:B------:R-:W-:Y:S01]  /*6820*/  LOP3.LUT P5, RZ, R69, 0x40, RZ, 0xc0, !PT ;  /* 0x0000004045ff7812 */ /* 0x000fe200078ac0ff */
[----:B------:R-:W-:Y:S01]  /*6830*/  BSSY B0, `(.L_x_121) ;  /* 0x000000e000007945 */ /* 0x000fe20003800000 */
[----:B------:R-:W-:Y:S01]  /*6840*/  ISETP.NE.AND P2, PT, R39, RZ, PT ;  /* 0x000000ff2700720c */ /* 0x000fe20003f45270 */
[----:B------:R-:W-:Y:S01]  /*6850*/  @P4 VIADD R2, R86, 0x210 ;  /* 0x0000021056024836 */ /* 0x000fe20000000000 */
[----:B------:R-:W-:Y:S01]  /*6860*/  PLOP3.LUT P1, PT, PT, PT, PT, 0x8, 0x80 ;  /* 0x000000000080781c */ /* 0x000fe20003f2e170 */
[----:B------:R-:W-:Y:S01]  /*6870*/  IMAD.MOV.U32 R51, RZ, RZ, RZ ;  /* 0x000000ffff337224 */ /* 0x000fe200078e00ff */
[----:B------:R-:W-:Y:S02]  /*6880*/  @P4 PLOP3.LUT P1, PT, P5, PT, PT, 0x80, 0x8 ;  /* 0x000000000008481c */ /* 0x000fe40002f2f070 */
[----:B------:R-:W-:Y:S02]  /*6890*/  CS2R R48, SRZ ;  /* 0x0000000000307805 */ /* 0x000fe4000001ff00 */
[----:B------:R-:W-:Y:S02]  /*68a0*/  CS2R R42, SRZ ;  /* 0x00000000002a7805 */ /* 0x000fe4000001ff00 */
[----:B------:R-:W-:Y:S07]  /*68b0*/  CS2R R40, SRZ ;  /* 0x0000000000287805 */ /* 0x000fee000001ff00 */
[----:B------:R-:W-:Y:S01]  /*68c0*/  @P1 VIADD R2, R0, 0xfffffff0 ;  /* 0xfffffff000021836 */ /* 0x000fe20000000000 */
[----:B------:R-:W-:Y:S06]  /*68d0*/  @P2 BRA `(.L_x_122) ;  /* 0x00000000000c2947 */ /* 0x000fec0003800000 */
[----:B------:R-:W-:Y:S04]  /*68e0*/  SHF.L.U32 R5, R75, 0x1f, RZ ;  /* 0x0000001f4b057819 */ /* 0x000fe800000006ff */
[----:B------:R-:W1:Y:S02]  /*68f0*/  SYNCS.PHASECHK.TRANS64.TRYWAIT P1, [UR44+0xd0], R5 ;  /* 0x0000d005ff0075a7 */ /* 0x000e64000802112c */
[----:B-1----:R-:W-:Y:S05]  /*6900*/  @!P1 BRA `(.L_x_123) ;  /* 0x00000034000c9947 */ /* 0x002fea0003800000 */
.L_x_122:
[----:B------:R-:W-:Y:S05]  /*6910*/  BSYNC B0 ;  /* 0x0000000000007941 */ /* 0x000fea0003800000 */
.L_x_121:
[----:B------:R-:W-:Y:S01]  /*6920*/  ISETP.NE.AND P1, PT, R84, RZ, PT ;  /* 0x000000ff5400720c */ /* 0x000fe20003f25270 */
[----:B------:R-:W-:Y:S11]  /*6930*/  HFMA2 R38, -RZ, RZ, 0, 5.9604644775390625e-08 ;  /* 0x00000001ff267431 */ /* 0x000ff600000001ff */
[----:B------:R-:W-:Y:S01]  /*6940*/  @!UPT UIADD3 URZ, UPT, UPT, URZ, URZ, URZ ;  /* 0x000000fffffff290 */ /* 0x000fe2000fffe0ff */
[----:B------:R2:W1:Y:S04]  /*6950*/  @P1 LDS.128 R48, [R2] ;  /* 0x0000000002301984 */ /* 0x0004680000000c00 */
[----:B------:R2:W1:Y:S02]  /*6960*/  @P1 LDS.128 R40, [R81+UR44+0x200] ;  /* 0x0002002c51281984 */ /* 0x0004640008000c00 */
.L_x_120:
[----:B------:R-:W-:Y:S05]  /*6970*/  BSYNC B1 ;  /* 0x0000000000017941 */ /* 0x000fea0003800000 */
.L_x_119:
[----:B-1----:R-:W-:Y:S04]  /*6980*/  SHF.R.U32.HI R5, RZ, 0x15, R34 ;  /* 0x00000015ff057819 */ /* 0x002fe80000011622 */
[----:B------:R-:W-:Y:S01]  /*6990*/  LOP3.LUT P1, RZ, R5, 0x3, R70, 0x48, !PT ;  /* 0x0000000305ff7812 */ /* 0x000fe20007824846 */
[----:B------:R-:W-:Y:S01]  /*69a0*/  @!UPT UIADD3 URZ, UPT, UPT, URZ, URZ, URZ ;  /* 0x000000fffffff290 */ /* 0x000fe2000fffe0ff */
[----:B----4-:R-:W-:Y:S11]  /*69b0*/  @P0 BRA `(.L_x_124) ;  /* 0x0000000000080947 */ /* 0x010ff60003800000 */
[----:B------:R-:W1:Y:S02]  /*69c0*/  SYNCS.PHASECHK.TRANS64.TRYWAIT P0, [R78+URZ+0x140], R3 ;  /* 0x000140034e0075a7 */ /* 0x000e6400080011ff */
[----:B-1----:R-:W-:Y:S05]  /*69d0*/  @!P0 BRA `(.L_x_125) ;  /* 0x0000003000f08947 */ /* 0x002fea0003800000 */
.L_x_124:
[----:B------:R-:W-:Y:S05]  /*69e0*/  @!P1 BRA `(.L_x_126) ;  /* 0x0000000000409947 */ /* 0x000fea0003800000 */
[----:B------:R-:W4:Y:S01]  /*69f0*/  LDCU.64 UR8, c[0x4][0x70] ;  /* 0x01000e00ff0877ac */ /* 0x000f220008000a00 */
[----:B-1----:R-:W-:Y:S01]  /*6a00*/  MOV R3, 0x0 ;  /* 0x0000000000037802 */ /* 0x002fe20000000f00 */
[----:B------:R-:W-:Y:S02]  /*6a10*/  HFMA2 R12, -RZ, RZ, 0, 5.9604644775390625e-08 ;  /* 0x00000001ff0c7431 */ /* 0x000fe400000001ff */
[----:B------:R-:W-:Y:S02]  /*6a20*/  IMAD.MOV.U32 R8, RZ, RZ, 0x192 ;  /* 0x00000192ff087424 */ /* 0x000fe400078e00ff */
[----:B------:R-:W-:Y:S01]  /*6a30*/  IMAD.MOV.U32 R13, RZ, RZ, RZ ;  /* 0x000000ffff0d7224 */ /* 0x000fe200078e00ff */
[----:B------:R-:W1:Y:S01]  /*6a40*/  LDCU.64 UR6, c[0x4][0x78] ;  /* 0x01000f00ff0677ac */ /* 0x000e620008000a00 */
[----:B--2---:R-:W2:Y:S01]  /*6a50*/  LDC.64 R2, c[0x4][R3] ;  /* 0x0100000003027b82 */ /* 0x004ea20000000a00 */
[----:B------:R-:W5:Y:S01]  /*6a60*/  LDCU.64 UR4, c[0x4][0x10] ;  /* 0x01000200ff0477ac */ /* 0x000f620008000a00 */
[----:B----4-:R-:W-:Y:S01]  /*6a70*/  MOV R5, UR9 ;  /* 0x0000000900057c02 */ /* 0x010fe20008000f00 */
[----:B------:R-:W-:Y:S01]  /*6a80*/  IMAD.U32 R4, RZ, RZ, UR8 ;  /* 0x00000008ff047e24 */ /* 0x000fe2000f8e00ff */
[----:B-1----:R-:W-:Y:S01]  /*6a90*/  MOV R7, UR7 ;  /* 0x0000000700077c02 */ /* 0x002fe20008000f00 */
[----:B------:R-:W-:Y:S01]  /*6aa0*/  IMAD.U32 R6, RZ, RZ, UR6 ;  /* 0x00000006ff067e24 */ /* 0x000fe2000f8e00ff */
[----:B-----5:R-:W-:Y:S01]  /*6ab0*/  MOV R11, UR5 ;  /* 0x00000005000b7c02 */ /* 0x020fe20008000f00 */
[----:B------:R-:W-:Y:S02]  /*6ac0*/  IMAD.U32 R10, RZ, RZ, UR4 ;  /* 0x00000004ff0a7e24 */ /* 0x000fe4000f8e00ff */
[----:B------:R-:W-:Y:S07]  /*6ad0*/  LEPC R20, `(.L_x_126) ;  /* 0x000000001014794e */ /* 0x000fee0000000000 */
[----:B--23--:R-:W-:Y:S05]  /*6ae0*/  CALL.ABS.NOINC R2 ;  /* 0x0000000002007343 */ /* 0x00cfea0003c00000 */
.L_x_126:
[----:B------:R-:W-:Y:S01]  /*6af0*/  SHF.L.U32 R20, R40, 0x10, RZ ;  /* 0x0000001028147819 */ /* 0x000fe200000006ff */
[----:B------:R-:W-:Y:S05]  /*6b00*/  WARPSYNC.ALL ;  /* 0x0000000000007948 */ /* 0x000fea0003800000 */
[----:B------:R-:W-:Y:S01]  /*6b10*/  R2UR UR4, R34 ;  /* 0x00000000220472ca */ /* 0x000fe200000e0000 */
[----:B------:R-:W-:Y:S01]  /*6b20*/  BSSY.RECONVERGENT B0, `(.L_x_127) ;  /* 0x0000056000007945 */ /* 0x000fe20003800200 */
[----:B------:R-:W-:Y:S02]  /*6b30*/  LOP3.LUT R21, R40, 0xffff0000, RZ, 0xc0, !PT ;  /* 0xffff000028157812 */ /* 0x000fe400078ec0ff */
[----:B------:R-:W-:Y:S02]  /*6b40*/  LOP3.LUT R36, R41, 0xffff0000, RZ, 0xc0, !PT ;  /* 0xffff000029247812 */ /* 0x000fe400078ec0ff */
[----:B------:R-:W-:Y:S02]  /*6b50*/  SHF.L.U32 R37, R43, 0x10, RZ ;  /* 0x000000102b257819 */ /* 0x000fe400000006ff */
[----:B------:R-:W-:Y:S02]  /*6b60*/  MOV R85, 0x10 ;  /* 0x0000001000557802 */ /* 0x000fe40000000f00 */
[----:B------:R-:W-:Y:S02]  /*6b70*/  LOP3.LUT P6, RZ, R69, 0x40, RZ, 0xc0, !PT ;  /* 0x0000004045ff7812 */ /* 0x000fe400078cc0ff */
[----:B------:R-:W-:Y:S01]  /*6b80*/  ISETP.NE.AND P0, PT, R76, RZ, PT ;  /* 0x000000ff4c00720c */ /* 0x000fe20003f05270 */
[----:B------:R-:W3:Y:S01]  /*6b90*/  LDTM.x16 R4, tmem[UR4] ;  /* 0x00000004000479ee */ /* 0x000ee20008240000 */
[----:B------:R-:W-:Y:S04]  /*6ba0*/  SEL R85, R85, 0xfffffff0, !P6 ;  /* 0xfffffff055557807 */ /* 0x000fe80007000000 */
[----:B------:R-:W-:Y:S01]  /*6bb0*/  IADD3 R83, PT, PT, R86, R85, RZ ;  /* 0x0000005556537210 */ /* 0x000fe20007ffe0ff */
[C---:B---3--:R-:W-:Y:S01]  /*6bc0*/  FMUL R0, R32.reuse, R4 ;  /* 0x0000000420007220 */ /* 0x048fe20000400000 */
[C---:B--2---:R-:W-:Y:S01]  /*6bd0*/  FMUL R2, R32.reuse, R5 ;  /* 0x0000000520027220 */ /* 0x044fe20000400000 */
[C---:B-1----:R-:W-:Y:S01]  /*6be0*/  FMUL R3, R32.reuse, R6 ;  /* 0x0000000620037220 */ /* 0x042fe20000400000 */
[----:B------:R-:W-:Y:S01]  /*6bf0*/  FMUL R7, R32, R7 ;  /* 0x0000000720077220 */ /* 0x000fe20000400000 */
[----:B------:R-:W-:Y:S01]  /*6c00*/  FFMA R0, R35, R20, R0 ;  /* 0x0000001423007223 */ /* 0x000fe20000000000 */
[----:B------:R-:W-:Y:S01]  /*6c10*/  SHF.L.U32 R20, R41, 0x10, RZ ;  /* 0x0000001029147819 */ /* 0x000fe200000006ff */
[C---:B------:R-:W-:Y:S01]  /*6c20*/  FFMA R2, R35.reuse, R21, R2 ;  /* 0x0000001523027223 */ /* 0x040fe20000000002 */
[----:B------:R-:W-:Y:S01]  /*6c30*/  SHF.L.U32 R21, R42, 0x10, RZ ;  /* 0x000000102a157819 */ /* 0x000fe200000006ff */
[C---:B------:R-:W-:Y:S01]  /*6c40*/  FMUL R4, R32.reuse, R8 ;  /* 0x0000000820047220 */ /* 0x040fe20000400000 */
[----:B------:R-:W-:Y:S01]  /*6c50*/  FMUL R5, R32, R9 ;  /* 0x0000000920057220 */ /* 0x000fe20000400000 */
[C---:B------:R-:W-:Y:S01]  /*6c60*/  FFMA R3, R35.reuse, R20, R3 ;  /* 0x0000001423037223 */ /* 0x040fe20000000003 */
[----:B------:R-:W-:Y:S01]  /*6c70*/  LOP3.LUT R20, R42, 0xffff0000, RZ, 0xc0, !PT ;  /* 0xffff00002a147812 */ /* 0x000fe200078ec0ff */
[----:B------:R-:W-:Y:S01]  /*6c80*/  FFMA R7, R35, R36, R7 ;  /* 0x0000002423077223 */ /* 0x000fe20000000007 */
[----:B------:R-:W-:Y:S01]  /*6c90*/  LOP3.LUT R36, R43, 0xffff0000, RZ, 0xc0, !PT ;  /* 0xffff00002b247812 */ /* 0x000fe200078ec0ff */
[----:B------:R-:W-:Y:S01]  /*6ca0*/  FMUL R6, R32, R10 ;  /* 0x0000000a20067220 */ /* 0x000fe20000400000 */
[----:B------:R-:W-:Y:S01]  /*6cb0*/  F2FP.RELU.BF16.F32.PACK_AB R44, R2, R0 ;  /* 0x00000000022c723e */ /* 0x000fe200000018ff */
[----:B------:R-:W-:Y:S01]  /*6cc0*/  FMUL R11, R32, R11 ;  /* 0x0000000b200b7220 */ /* 0x000fe20000400000 */
[----:B------:R-:W-:Y:S01]  /*6cd0*/  F2FP.RELU.BF16.F32.PACK_AB R45, R7, R3 ;  /* 0x00000003072d723e */ /* 0x000fe200000018ff */
[C---:B------:R-:W-:Y:S01]  /*6ce0*/  FFMA R4, R35.reuse, R21, R4 ;  /* 0x0000001523047223 */ /* 0x040fe20000000004 */
[C---:B------:R-:W-:Y:S01]  /*6cf0*/  FFMA R5, R35.reuse, R20, R5 ;  /* 0x0000001423057223 */ /* 0x040fe20000000005 */
[C---:B------:R-:W-:Y:S01]  /*6d00*/  FFMA R6, R35.reuse, R37, R6 ;  /* 0x0000002523067223 */ /* 0x040fe20000000006 */
[----:B------:R-:W-:Y:S01]  /*6d10*/  SHF.L.U32 R20, R48, 0x10, RZ ;  /* 0x0000001030147819 */ /* 0x000fe200000006ff */
[----:B------:R-:W-:Y:S01]  /*6d20*/  FFMA R11, R35, R36, R11 ;  /* 0x00000024230b7223 */ /* 0x000fe2000000000b */
[----:B------:R-:W-:Y:S01]  /*6d30*/  FMUL R8, R32, R12 ;  /* 0x0000000c20087220 */ /* 0x000fe20000400000 */
[----:B------:R-:W-:Y:S01]  /*6d40*/  LOP3.LUT R36, R48, 0xffff0000, RZ, 0xc0, !PT ;  /* 0xffff000030247812 */ /* 0x000fe200078ec0ff */
[C---:B------:R-:W-:Y:S01]  /*6d50*/  FMUL R9, R32.reuse, R13 ;  /* 0x0000000d20097220 */ /* 0x040fe20000400000 */
[----:B------:R-:W-:Y:S01]  /*6d60*/  SHF.L.U32 R21, R49, 0x10, RZ ;  /* 0x0000001031157819 */ /* 0x000fe200000006ff */
[C---:B------:R-:W-:Y:S01]  /*6d70*/  FMUL R10, R32.reuse, R14 ;  /* 0x0000000e200a7220 */ /* 0x040fe20000400000 */
[----:B------:R-:W-:Y:S01]  /*6d80*/  FFMA R8, R35, R20, R8 ;  /* 0x0000001423087223 */ /* 0x000fe20000000008 */
[----:B------:R-:W-:Y:S01]  /*6d90*/  LOP3.LUT R20, R49, 0xffff0000, RZ, 0xc0, !PT ;  /* 0xffff000031147812 */ /* 0x000fe200078ec0ff */
[C---:B------:R-:W-:Y:S01]  /*6da0*/  FFMA R9, R35.reuse, R36, R9 ;  /* 0x0000002423097223 */ /* 0x040fe20000000009 */
[----:B------:R-:W-:Y:S01]  /*6db0*/  FMUL R15, R32, R15 ;  /* 0x0000000f200f7220 */ /* 0x000fe20000400000 */
[C---:B------:R-:W-:Y:S01]  /*6dc0*/  FFMA R10, R35.reuse, R21, R10 ;  /* 0x00000015230a7223 */ /* 0x040fe2000000000a */
[----:B------:R-:W-:Y:S01]  /*6dd0*/  SHF.L.U32 R21, R50, 0x10, RZ ;  /* 0x0000001032157819 */ /* 0x000fe200000006ff */
[----:B------:R-:W-:Y:S01]  /*6de0*/  FMUL R12, R32, R16 ;  /* 0x00000010200c7220 */ /* 0x000fe20000400000 */
[----:B------:R-:W-:Y:S01]  /*6df0*/  LOP3.LUT R36, R50, 0xffff0000, RZ, 0xc0, !PT ;  /* 0xffff000032247812 */ /* 0x000fe200078ec0ff */
[----:B------:R-:W-:Y:S01]  /*6e00*/  FFMA R15, R35, R20, R15 ;  /* 0x00000014230f7223 */ /* 0x000fe2000000000f */
[C---:B------:R-:W-:Y:S01]  /*6e10*/  FMUL R13, R32.reuse, R17 ;  /* 0x00000011200d7220 */ /* 0x040fe20000400000 */
[C---:B------:R-:W-:Y:S01]  /*6e20*/  SHF.L.U32 R37, R51.reuse, 0x10, RZ ;  /* 0x0000001033257819 */ /* 0x040fe200000006ff */
[C---:B------:R-:W-:Y:S01]  /*6e30*/  FMUL R14, R32.reuse, R18 ;  /* 0x00000012200e7220 */ /* 0x040fe20000400000 */
[----:B------:R-:W-:Y:S01]  /*6e40*/  LOP3.LUT R20, R51, 0xffff0000, RZ, 0xc0, !PT ;  /* 0xffff000033147812 */ /* 0x000fe200078ec0ff */
[----:B------:R-:W-:Y:S01]  /*6e50*/  FMUL R19, R32, R19 ;  /* 0x0000001320137220 */ /* 0x000fe20000400000 */
[----:B------:R-:W-:Y:S01]  /*6e60*/  F2FP.RELU.BF16.F32.PACK_AB R46, R5, R4 ;  /* 0x00000004052e723e */ /* 0x000fe200000018ff */
[----:B------:R-:W-:Y:S01]  /*6e70*/  FFMA R12, R35, R21, R12 ;  /* 0x00000015230c7223 */ /* 0x000fe2000000000c */
[----:B------:R-:W-:Y:S01]  /*6e80*/  F2FP.RELU.BF16.F32.PACK_AB R47, R11, R6 ;  /* 0x000000060b2f723e */ /* 0x000fe200000018ff */
[C---:B------:R-:W-:Y:S01]  /*6e90*/  FFMA R13, R35.reuse, R36, R13 ;  /* 0x00000024230d7223 */ /* 0x040fe2000000000d */
[C---:B------:R-:W-:Y:S01]  /*6ea0*/  FFMA R14, R35.reuse, R37, R14 ;  /* 0x00000025230e7223 */ /* 0x040fe2000000000e */
[----:B------:R-:W-:Y:S01]  /*6eb0*/  FFMA R19, R35, R20, R19 ;  /* 0x0000001423137223 */ /* 0x000fe20000000013 */
[----:B------:R-:W-:Y:S01]  /*6ec0*/  F2FP.RELU.BF16.F32.PACK_AB R88, R9, R8 ;  /* 0x000000080958723e */ /* 0x000fe200000018ff */
[----:B------:R1:W-:Y:S01]  /*6ed0*/  STS.128 [R81+UR44+0x200], R44 ;  /* 0x0002002c51007988 */ /* 0x0003e20008000c2c */
[----:B------:R-:W-:Y:S02]  /*6ee0*/  F2FP.RELU.BF16.F32.PACK_AB R89, R15, R10 ;  /* 0x0000000a0f59723e */ /* 0x000fe400000018ff */
[----:B------:R-:W-:Y:S02]  /*6ef0*/  F2FP.RELU.BF16.F32.PACK_AB R90, R13, R12 ;  /* 0x0000000c0d5a723e */ /* 0x000fe400000018ff */
[----:B------:R-:W-:Y:S05]  /*6f00*/  F2FP.RELU.BF16.F32.PACK_AB R91, R19, R14 ;  /* 0x0000000e135b723e */ /* 0x000fea00000018ff */
[----:B------:R1:W-:Y:S01]  /*6f10*/  STS.128 [R83+0x200], R88 ;  /* 0x0002005853007388 */ /* 0x0003e20000000c00 */
[----:B------:R-:W-:Y:S01]  /*6f20*/  @!PT LDS RZ, [RZ] ;  /* 0x00000000fffff984 */ /* 0x000fe20000000800 */
[----:B------:R-:W-:Y:S01]  /*6f30*/  @!PT LDS RZ, [RZ] ;  /* 0x00000000fffff984 */ /* 0x000fe20000000800 */
[----:B------:R-:W-:Y:S01]  /*6f40*/  @!PT LDS RZ, [RZ] ;  /* 0x00000000fffff984 */ /* 0x000fe20000000800 */
[----:B------:R-:W-:Y:S01]  /*6f50*/  @!PT LDS RZ, [RZ] ;  /* 0x00000000fffff984 */ /* 0x000fe20000000800 */
[----:B------:R2:W-:Y:S07]  /*6f60*/  MEMBAR.ALL.CTA ;  /* 0x0000000000007992 */ /* 0x0005ee0000008000 */
[----:B--2---:R-:W2:Y:S02]  /*6f70*/  FENCE.VIEW.ASYNC.S ;  /* 0x00000000000073c6 */ /* 0x004ea40000000000 */
[----:B--2---:R-:W-:Y:S06]  /*6f80*/  BAR.SYNC.DEFER_BLOCKING 0x1, 0x80 ;  /* 0x0042000000007b1d */ /* 0x004fec0000010000 */
[----:B------:R-:W-:Y:S05]  /*6f90*/  @P0 BRA `(.L_x_128) ;  /* 0x0000000000380947 */ /* 0x000fea0003800000 */
[----:B------:R-:W-:Y:S02]  /*6fa0*/  UIADD3 UR4, UPT, UPT, UR44, 0x200, URZ ;  /* 0x000002002c047890 */ /* 0x000fe4000fffe0ff */
[----:B------:R-:W-:Y:S01]  /*6fb0*/  UIADD3 UR8, UP0, UPT, UR50, 0x680, URZ ;  /* 0x0000068032087890 */ /* 0x000fe2000ff1e0ff */
[----:B------:R-:W-:Y:S01]  /*6fc0*/  UMOV UR43, UR36 ;  /* 0x00000024002b7c82 */ /* 0x000fe20008000000 */
[----:B------:R-:W-:Y:S02]  /*6fd0*/  UIADD3 UR5, UPT, UPT, UR41, 0x40, URZ ;  /* 0x0000004029057890 */ /* 0x000fe4000fffe0ff */
[----:B------:R-:W-:Y:S01]  /*6fe0*/  MOV R71, UR4 ;  /* 0x0000000400477c02 */ /* 0x000fe20008000f00 */
[----:B------:R-:W-:Y:S02]  /*6ff0*/  UIADD3.X UR9, UPT, UPT, URZ, UR51, URZ, UP0, !UPT ;  /* 0x00000033ff097290 */ /* 0x000fe400087fe4ff */
[----:B------:R-:W-:Y:S01]  /*7000*/  UIADD3 UR4, UPT, UPT, UR44, 0xa00, URZ ;  /* 0x00000a002c047890 */ /* 0x000fe2000fffe0ff */
[----:B------:R-:W-:Y:S01]  /*7010*/  R2UR UR40, R71 ;  /* 0x00000000472872ca */ /* 0x000fe200000e0000 */
[----:B------:R-:W-:Y:S01]  /*7020*/  UMOV UR6, UR42 ;  /* 0x0000002a00067c82 */ /* 0x000fe20008000000 */
[----:B------:R-:W-:Y:S11]  /*7030*/  UMOV UR7, UR36 ;  /* 0x0000002400077c82 */ /* 0x000ff60008000000 */
[----:B------:R2:W-:Y:S01]  /*7040*/  UTMASTG.3D [UR40], [UR8] ;  /* 0x00000028080073b5 */ /* 0x0005e20008010000 */
[----:B------:R2:W-:Y:S01]  /*7050*/  UTMASTG.3D [UR4], [UR8] ;  /* 0x00000004080073b5 */ /* 0x0005e20008010000 */
[----:B------:R0:W-:Y:S01]  /*7060*/  UTMACMDFLUSH ;  /* 0x00000000000079b7 */ /* 0x0001e20000000000 */
[----:B--2---:R-:W-:Y:S04]  /*7070*/  DEPBAR.LE SB0, 0x1 ;  /* 0x000080400000791a */ /* 0x004fe80000000000 */
.L_x_128:
[----:B------:R-:W-:Y:S05]  /*7080*/  BSYNC.RECONVERGENT B0 ;  /* 0x0000000000007941 */ /* 0x000fea0003800200 */
.L_x_127:
[----:B------:R-:W-:Y:S01]  /*7090*/  BAR.SYNC.DEFER_BLOCKING 0x1, 0x80 ;  /* 0x0042000000007b1d */ /* 0x000fe20000010000 */
[----:B------:R-:W-:Y:S01]  /*70a0*/  ISETP.NE.AND P1, PT, R82, RZ, PT ;  /* 0x000000ff5200720c */ /* 0x000fe20003f25270 */
[----:B------:R-:W-:Y:S01]  /*70b0*/  UISETP.NE.AND UP0, UPT, UR45, URZ, UPT ;  /* 0x000000ff2d00728c */ /* 0x000fe2000bf05270 */
[----:B------:R-:W-:Y:S11]  /*70c0*/  LEA R3, R38, UR44, 0x3 ;  /* 0x0000002c26037c11 */ /* 0x000ff6000f8e18ff */
[----:B------:R-:W-:Y:S01]  /*70d0*/  @!P1 SHF.L.U32 R2, R75, 0x1f, RZ ;  /* 0x0000001f4b029819 */ /* 0x000fe200000006ff */
[----:B------:R-:W-:Y:S06]  /*70e0*/  BRA.U !UP0, `(.L_x_129) ;  /* 0x0000000108247547 */ /* 0x000fec000b800000 */
[----:B------:R-:W-:Y:S01]  /*70f0*/  IMAD.U32 R5, RZ, RZ, UR49 ;  /* 0x00000031ff057e24 */ /* 0x000fe2000f8e00ff */
[----:B------:R-:W-:Y:S01]  /*7100*/  MOV R0, UR37 ;  /* 0x0000002500007c02 */ /* 0x000fe20008000f00 */
[----:B------:R-:W-:Y:S03]  /*7110*/  UIADD3 UR49, UPT, UPT, UR49, 0x1, URZ ;  /* 0x0000000131317890 */ /* 0x000fe6000fffe0ff */
[----:B------:R-:W-:Y:S01]  /*7120*/  @!P1 LEA R5, R5, UR44, 0x3 ;  /* 0x0000002c05059c11 */ /* 0x000fe2000f8e18ff */
[----:B------:R-:W-:Y:S04]  /*7130*/  UISETP.NE.AND UP0, UPT, UR49, 0x4, UPT ;  /* 0x000000043100788c */ /* 0x000fe8000bf05270 */
[----:B------:R-:W-:Y:S01]  /*7140*/  @!P1 VIADD R5, R5, 0xf0 ;  /* 0x000000f005059836 */ /* 0x000fe20000000000 */
[----:B------:R-:W-:Y:S04]  /*7150*/  USEL UR49, UR49, URZ, UP0 ;  /* 0x000000ff31317287 */ /* 0x000fe80008000000 */
[----:B------:R-:W-:Y:S04]  /*7160*/  @!P1 PRMT R0, R0, 0x654, R5 ;  /* 0x0000065400009816 */ /* 0x000fe80000000005 */
[----:B------:R2:W-:Y:S04]  /*7170*/  @!P1 SYNCS.ARRIVE.TRANS64.RED.A1T0 RZ, [R0+URZ], RZ ;  /* 0x000000ff00ff99a7 */ /* 0x0005e800081004ff */
.L_x_129:
[----:B------:R-:W3:Y:S01]  /*7180*/  @!P1 SYNCS.PHASECHK.TRANS64.TRYWAIT P0, [R3+URZ+0xd0], R2 ;  /* 0x0000d002030095a7 */ /* 0x000ee200080011ff */
[----:B------:R-:W-:Y:S01]  /*7190*/  BSSY B1, `(.L_x_130) ;  /* 0x0000012000017945 */ /* 0x000fe20003800000 */
[----:B---3--:R-:W-:Y:S03]  /*71a0*/  @!P1 SEL R39, RZ, 0x1, !P0 ;  /* 0x00000001ff279807 */ /* 0x008fe60004000000 */
[----:B------:R-:W-:Y:S05]  /*71b0*/  @P1 BRA `(.L_x_131) ;  /* 0x00000000003c1947 */ /* 0x000fea0003800000 */
[----:B------:R-:W-:Y:S01]  /*71c0*/  ISETP.NE.AND P1, PT, R84, RZ, PT ;  /* 0x000000ff5400720c */ /* 0x000fe20003f25270 */
[----:B------:R-:W-:Y:S01]  /*71d0*/  BSSY B0, `(.L_x_132) ;  /* 0x0000009000007945 */ /* 0x000fe20003800000 */
[----:B------:R-:W-:Y:S11]  /*71e0*/  ISETP.NE.AND P0, PT, R39, RZ, PT ;  /* 0x000000ff2700720c */ /* 0x000ff60003f05270 */
[----:B------:R-:W-:Y:S05]  /*71f0*/  @P1 IMAD R4, R38, 0x1000, R81 ;  /* 0x0000100026041824 */ /* 0x000fea00078e0251 */
[----:B------:R-:W-:Y:S05]  /*7200*/  @P1 IADD3 R2, PT, PT, R4, UR44, RZ ;  /* 0x0000002c04021c10 */ /* 0x000fea000fffe0ff */
[----:B------:R-:W-:Y:S01]  /*7210*/  @P1 IMAD.IADD R2, R85, 0x1, R2 ;  /* 0x0000000155021824 */ /* 0x000fe200078e0202 */
[----:B------:R-:W-:Y:S06]  /*7220*/  @P0 BRA `(.L_x_133) ;  /* 0x00000000000c0947 */ /* 0x000fec0003800000 */
[----:B--2---:R-:W-:Y:S04]  /*7230*/  SHF.L.U32 R0, R75, 0x1f, RZ ;  /* 0x0000001f4b007819 */ /* 0x004fe800000006ff */
[----:B------:R-:W2:Y:S02]  /*7240*/  SYNCS.PHASECHK.TRANS64.TRYWAIT P0, [R3+URZ+0xd0], R0 ;  /* 0x0000d000030075a7 */ /* 0x000ea400080011ff */
[----:B--2---:R-:W-:Y:S05]  /*7250*/  @!P0 BRA `(.L_x_134) ;  /* 0x0000002800e48947 */ /* 0x004fea0003800000 */
.L_x_133:
[----:B------:R-:W-:Y:S05]  /*7260*/  BSYNC B0 ;  /* 0x0000000000007941 */ /* 0x000fea0003800000 */
.L_x_132:
[----:B------:R-:W-:Y:S02]  /*7270*/  ISETP.NE.AND P0, PT, R84, RZ, PT ;  /* 0x000000ff5400720c */ /* 0x000fe40003f05270 */
[----:B------:R-:W-:Y:S11]  /*7280*/  IADD3 R38, PT, PT, R38, 0x1, RZ ;  /* 0x0000000126267810 */ /* 0x000ff60007ffe0ff */
[----:B------:R3:W4:Y:S04]  /*7290*/  @P0 LDS.128 R40, [R4+UR44+0x200] ;  /* 0x0002002c04280984 */ /* 0x0007280008000c00 */
[----:B------:R3:W1:Y:S02]  /*72a0*/  @P0 LDS.128 R48, [R2+0x200] ;  /* 0x0002000002300984 */ /* 0x0006640000000c00 */
.L_x_131:
[----:B------:R-:W-:Y:S05]  /*72b0*/  BSYNC B1 ;  /* 0x0000000000017941 */ /* 0x000fea0003800000 */
.L_x_130:
[----:B--2---:R-:W-:Y:S05]  /*72c0*/  VIADD R3, R34, 0x10 ;  /* 0x0000001022037836 */ /* 0x004fea0000000000 */
[----:B------:R-:W-:Y:S04]  /*72d0*/  SHF.R.U32.HI R3, RZ, 0x15, R3 ;  /* 0x00000015ff037819 */ /* 0x000fe80000011603 */
[----:B------:R-:W-:Y:S11]  /*72e0*/  LOP3.LUT P0, RZ, R3, 0x3, R70, 0x48, !PT ;  /* 0x0000000303ff7812 */ /* 0x000ff60007804846 */
[----:B------:R-:W-:Y:S02]  /*72f0*/  @!UPT UIADD3 URZ, UPT, UPT, URZ, URZ, URZ ;  /* 0x000000fffffff290 */ /* 0x000fe4000fffe0ff */
[----:B------:R-:W-:Y:S05]  /*7300*/  @!P0 BRA `(.L_x_135) ;  /* 0x0000000000408947 */ /* 0x000fea0003800000 */
[----:B------:R-:W2:Y:S01]  /*7310*/  LDCU.64 UR8, c[0x4][0x70] ;  /* 0x01000e00ff0877ac */ /* 0x000ea20008000a00 */
[----:B------:R-:W-:Y:S01]  /*7320*/  MOV R3, 0x0 ;  /* 0x0000000000037802 */ /* 0x000fe20000000f00 */
[----:B------:R-:W-:Y:S02]  /*7330*/  HFMA2 R12, -RZ, RZ, 0, 5.9604644775390625e-08 ;  /* 0x00000001ff0c7431 */ /* 0x000fe400000001ff */
[----:B------:R-:W-:Y:S02]  /*7340*/  IMAD.MOV.U32 R8, RZ, RZ, 0x192 ;  /* 0x00000192ff087424 */ /* 0x000fe400078e00ff */
[----:B------:R-:W-:Y:S01]  /*7350*/  IMAD.MOV.U32 R13, RZ, RZ, RZ ;  /* 0x000000ffff0d7224 */ /* 0x000fe200078e00ff */
[----:B------:R-:W5:Y:S01]  /*7360*/  LDCU.64 UR6, c[0x4][0x78] ;  /* 0x01000f00ff0677ac */ /* 0x000f620008000a00 */
[----:B---3--:R-:W3:Y:S01]  /*7370*/  LDC.64 R2, c[0x4][R3] ;  /* 0x0100000003027b82 */ /* 0x008ee20000000a00 */
[----:B------:R-:W4:Y:S01]  /*7380*/  LDCU.64 UR4, c[0x4][0x10] ;  /* 0x01000200ff0477ac */ /* 0x000f220008000a00 */
[----:B--2---:R-:W-:Y:S01]  /*7390*/  MOV R5, UR9 ;  /* 0x0000000900057c02 */ /* 0x004fe20008000f00 */
[----:B------:R-:W-:Y:S01]  /*73a0*/  IMAD.U32 R4, RZ, RZ, UR8 ;  /* 0x00000008ff047e24 */ /* 0x000fe2000f8e00ff */
[----:B-----5:R-:W-:Y:S01]  /*73b0*/  MOV R7, UR7 ;  /* 0x0000000700077c02 */ /* 0x020fe20008000f00 */
[----:B------:R-:W-:Y:S01]  /*73c0*/  IMAD.U32 R6, RZ, RZ, UR6 ;  /* 0x00000006ff067e24 */ /* 0x000fe2000f8e00ff */
[----:B----4-:R-:W-:Y:S01]  /*73d0*/  MOV R11, UR5 ;  /* 0x00000005000b7c02 */ /* 0x010fe20008000f00 */
[----:B------:R-:W-:Y:S02]  /*73e0*/  IMAD.U32 R10, RZ, RZ, UR4 ;  /* 0x00000004ff0a7e24 */ /* 0x000fe4000f8e00ff */
[----:B------:R-:W-:Y:S07]  /*73f0*/  LEPC R20, `(.L_x_135) ;  /* 0x000000001014794e */ /* 0x000fee0000000000 */
[----:B-1-3--:R-:W-:Y:S05]  /*7400*/  CALL.ABS.NOINC R2 ;  /* 0x0000000002007343 */ /* 0x00afea0003c00000 */
.L_x_135:
[----:B----4-:R-:W-:Y:S01]  /*7410*/  SHF.L.U32 R20, R40, 0x10, RZ ;  /* 0x0000001028147819 */ /* 0x010fe200000006ff */
[----:B------:R-:W-:Y:S05]  /*7420*/  WARPSYNC.ALL ;  /* 0x0000000000007948 */ /* 0x000fea0003800000 */
[----:B------:R-:W-:Y:S01]  /*7430*/  R2UR UR4, R34 ;  /* 0x00000000220472ca */ /* 0x000fe200000e0000 */
[----:B------:R-:W-:Y:S01]  /*7440*/  BSSY.RECONVERGENT B0, `(.L_x_136) ;  /* 0x000005a000007945 */ /* 0x000fe20003800200 */
[----:B------:R-:W-:Y:S02]  /*7450*/  LOP3.LUT R21, R40, 0xffff0000, RZ, 0xc0, !PT ;  /* 0xffff000028157812 */ /* 0x000fe400078ec0ff */
[----:B------:R-:W-:Y:S02]  /*7460*/  LOP3.LUT R36, R41, 0xffff0000, RZ, 0xc0, !PT ;  /* 0xffff000029247812 */ /* 0x000fe400078ec0ff */
[----:B-1----:R-:W-:Y:S02]  /*7470*/  SHF.L.U32 R37, R48, 0x10, RZ ;  /* 0x0000001030257819 */ /* 0x002fe400000006ff */
[----:B------:R-:W-:Y:S02]  /*7480*/  ISETP.NE.AND P6, PT, R82, RZ, PT ;  /* 0x000000ff5200720c */ /* 0x000fe40003fc5270 */
[----:B------:R-:W-:Y:S02]  /*7490*/  ISETP.NE.AND P0, PT, R76, RZ, PT ;  /* 0x000000ff4c00720c */ /* 0x000fe40003f05270 */
[----:B------:R-:W-:Y:S01]  /*74a0*/  MOV R86, UR49 ;  /* 0x0000003100567c02 */ /* 0x000fe20008000f00 */
[----:B---3--:R-:W1:Y:S01]  /*74b0*/  LDTM.x16 R4, tmem[UR4+0x10] ;  /* 0x00001004000479ee */ /* 0x008e620008240000 */
[----:B------:R-:W-:Y:S07]  /*74c0*/  MOV R87, UR37 ;  /* 0x0000002500577c02 */ /* 0x000fee0008000f00 */
[----:B------:R-:W-:Y:S02]  /*74d0*/  @!P6 LEA R86, R86, UR44, 0x3 ;  /* 0x0000002c5656ec11 */ /* 0x000fe4000f8e18ff */
[----:B------:R-:W-:Y:S02]  /*74e0*/  @!P6 SHF.L.U32 R92, R75, 0x1f, RZ ;  /* 0x0000001f4b5ce819 */ /* 0x000fe400000006ff */
[----:B------:R-:W-:Y:S04]  /*74f0*/  @!P6 IADD3 R86, PT, PT, R86, 0xf0, RZ ;  /* 0x000000f05656e810 */ /* 0x000fe80007ffe0ff */
[----:B------:R-:W-:Y:S02]  /*7500*/  @!P6 PRMT R86, R87, 0x654, R86 ;  /* 0x000006545756e816 */ /* 0x000fe40000000056 */
[----:B------:R-:W-:Y:S01]  /*7510*/  LEA R87, R38, UR44, 0x3 ;  /* 0x0000002c26577c11 */ /* 0x000fe2000f8e18ff */
[C---:B-1----:R-:W-:Y:S01]  /*7520*/  FMUL R0, R32.reuse, R4 ;  /* 0x0000000420007220 */ /* 0x042fe20000400000 */
[C---:B------:R-:W-:Y:S01]  /*7530*/  FMUL R2, R32.reuse, R5 ;  /* 0x0000000520027220 */ /* 0x040fe20000400000 */
[C---:B------:R-:W-:Y:S01]  /*7540*/  FMUL R3, R32.reuse, R6 ;  /* 0x0000000620037220 */ /* 0x040fe20000400000 */
[C---:B------:R-:W-:Y:S01]  /*7550*/  FMUL R7, R32.reuse, R7 ;  /* 0x0000000720077220 */ /* 0x040fe20000400000 */
[----:B------:R-:W-:Y:S01]  /*7560*/  FFMA R0, R35, R20, R0 ;  /* 0x0000001423007223 */ /* 0x000fe20000000000 */
[----:B------:R-:W-:Y:S01]  /*7570*/  SHF.L.U32 R20, R41, 0x10, RZ ;  /* 0x0000001029147819 */ /* 0x000fe200000006ff */
[----:B------:R-:W-:Y:S01]  /*7580*/  FFMA R2, R35, R21, R2 ;  /* 0x0000001523027223 */ /* 0x000fe20000000002 */
[----:B------:R-:W-:Y:S01]  /*7590*/  SHF.L.U32 R21, R43, 0x10, RZ ;  /* 0x000000102b157819 */ /* 0x000fe200000006ff */
[C---:B------:R-:W-:Y:S01]  /*75a0*/  FMUL R4, R32.reuse, R8 ;  /* 0x0000000820047220 */ /* 0x040fe20000400000 */
[----:B------:R-:W-:Y:S01]  /*75b0*/  FMUL R5, R32, R9 ;  /* 0x0000000920057220 */ /* 0x000fe20000400000 */
[C---:B------:R-:W-:Y:S01]  /*75c0*/  FFMA R3, R35.reuse, R20, R3 ;  /* 0x0000001423037223 */ /* 0x040fe20000000003 */
[----:B------:R-:W-:Y:S01]  /*75d0*/  SHF.L.U32 R20, R42, 0x10, RZ ;  /* 0x000000102a147819 */ /* 0x000fe200000006ff */
[----:B------:R-:W-:Y:S01]  /*75e0*/  FFMA R7, R35, R36, R7 ;  /* 0x0000002423077223 */ /* 0x000fe20000000007 */
[----:B------:R-:W-:Y:S01]  /*75f0*/  LOP3.LUT R36, R43, 0xffff0000, RZ, 0xc0, !PT ;  /* 0xffff00002b247812 */ /* 0x000fe200078ec0ff */
[----:B------:R-:W-:Y:S01]  /*7600*/  FMUL R6, R32, R10 ;  /* 0x0000000a20067220 */ /* 0x000fe20000400000 */
[----:B------:R-:W-:Y:S01]  /*7610*/  F2FP.RELU.BF16.F32.PACK_AB R44, R2, R0 ;  /* 0x00000000022c723e */ /* 0x000fe200000018ff */
[C---:B------:R-:W-:Y:S01]  /*7620*/  FFMA R4, R35.reuse, R20, R4 ;  /* 0x0000001423047223 */ /* 0x040fe20000000004 */
[----:B------:R-:W-:Y:S01]  /*7630*/  LOP3.LUT R20, R42, 0xffff0000, RZ, 0xc0, !PT ;  /* 0xffff00002a147812 */ /* 0x000fe200078ec0ff */
[C---:B------:R-:W-:Y:S01]  /*7640*/  FMUL R11, R32.reuse, R11 ;  /* 0x0000000b200b7220 */ /* 0x040fe20000400000 */
[C---:B------:R-:W-:Y:S01]  /*7650*/  FMUL R8, R32.reuse, R12 ;  /* 0x0000000c20087220 */ /* 0x040fe20000400000 */
[C---:B------:R-:W-:Y:S01]  /*7660*/  FMUL R9, R32.reuse, R13 ;  /* 0x0000000d20097220 */ /* 0x040fe20000400000 */
[----:B------:R-:W-:Y:S01]  /*7670*/  FMUL R10, R32, R14 ;  /* 0x0000000e200a7220 */ /* 0x000fe20000400000 */
[C---:B------:R-:W-:Y:S01]  /*7680*/  FFMA R5, R35.reuse, R20, R5 ;  /* 0x0000001423057223 */ /* 0x040fe20000000005 */
[----:B------:R-:W-:Y:S01]  /*7690*/  LOP3.LUT R20, R48, 0xffff0000, RZ, 0xc0, !PT ;  /* 0xffff000030147812 */ /* 0x000fe200078ec0ff */
[C---:B------:R-:W-:Y:S01]  /*76a0*/  FFMA R6, R35.reuse, R21, R6 ;  /* 0x0000001523067223 */ /* 0x040fe20000000006 */
[C---:B------:R-:W-:Y:S01]  /*76b0*/  FFMA R11, R35.reuse, R36, R11 ;  /* 0x00000024230b7223 */ /* 0x040fe2000000000b */
[----:B------:R-:W-:Y:S01]  /*76c0*/  FFMA R8, R35, R37, R8 ;  /* 0x0000002523087223 */ /* 0x000fe20000000008 */
[----:B------:R-:W-:Y:S01]  /*76d0*/  SHF.L.U32 R21, R49, 0x10, RZ ;  /* 0x0000001031157819 */ /* 0x000fe200000006ff */
[----:B------:R-:W-:Y:S01]  /*76e0*/  FFMA R9, R35, R20, R9 ;  /* 0x0000001423097223 */ /* 0x000fe20000000009 */
[----:B------:R-:W-:Y:S01]  /*76f0*/  LOP3.LUT R20, R49, 0xffff0000, RZ, 0xc0, !PT ;  /* 0xffff000031147812 */ /* 0x000fe200078ec0ff */
[C---:B------:R-:W-:Y:S01]  /*7700*/  FMUL R15, R32.reuse, R15 ;  /* 0x0000000f200f7220 */ /* 0x040fe20000400000 */
[----:B------:R-:W-:Y:S01]  /*7710*/  FMUL R12, R32, R16 ;  /* 0x00000010200c7220 */ /* 0x000fe20000400000 */
[C---:B------:R-:W-:Y:S01]  /*7720*/  FFMA R10, R35.reuse, R21, R10 ;  /* 0x00000015230a7223 */ /* 0x040fe2000000000a */
[C---:B------:R-:W-:Y:S01]  /*7730*/  SHF.L.U32 R21, R50.reuse, 0x10, RZ ;  /* 0x0000001032157819 */ /* 0x040fe200000006ff */
[----:B------:R-:W-:Y:S01]  /*7740*/  FFMA R15, R35, R20, R15 ;  /* 0x00000014230f7223 */ /* 0x000fe2000000000f */
[----:B------:R-:W-:Y:S01]  /*7750*/  LOP3.LUT R20, R50, 0xffff0000, RZ, 0xc0, !PT ;  /* 0xffff000032147812 */ /* 0x000fe200078ec0ff */
        /* <DEDUP_REMOVED lines=8> */
[----:B------:R-:W-:Y:S01]  /*77e0*/  FFMA R13, R35, R20, R13 ;  /* 0x00000014230d7223 */ /* 0x000fe2000000000d */
[----:B------:R-:W-:Y:S01]  /*77f0*/  F2FP.RELU.BF16.F32.PACK_AB R47, R11, R6 ;  /* 0x000000060b2f723e */ /* 0x000fe200000018ff */
[C---:B------:R-:W-:Y:S01]  /*7800*/  FFMA R14, R35.reuse, R37, R14 ;  /* 0x00000025230e7223 */ /* 0x040fe2000000000e */
[----:B------:R-:W-:Y:S01]  /*7810*/  FFMA R19, R35, R36, R19 ;  /* 0x0000002423137223 */ /* 0x000fe20000000013 */
[----:B------:R-:W-:Y:S02]  /*7820*/  F2FP.RELU.BF16.F32.PACK_AB R88, R9, R8 ;  /* 0x000000080958723e */ /* 0x000fe400000018ff */
        /* <DEDUP_REMOVED lines=13> */
[----:B------:R-:W-:Y:S02]  /*7900*/  UIADD3 UR12, UP0, UPT, UR50, 0x680, URZ ;  /* 0x00000680320c7890 */ /* 0x000fe4000ff1e0ff */
[----:B------:R-:W-:Y:S02]  /*7910*/  UIADD3 UR9, UPT, UPT, UR41, 0x10, URZ ;  /* 0x0000001029097890 */ /* 0x000fe4000fffe0ff */
[----:B------:R-:W-:Y:S02]  /*7920*/  UIADD3 UR8, UPT, UPT, UR44, 0x1200, URZ ;  /* 0x000012002c087890 */ /* 0x000fe4000fffe0ff */
[----:B------:R-:W-:Y:S01]  /*7930*/  UIADD3.X UR13, UPT, UPT, URZ, UR51, URZ, UP0, !UPT ;  /* 0x00000033ff0d7290 */ /* 0x000fe200087fe4ff */
[----:B------:R-:W-:Y:S01]  /*7940*/  UMOV UR10, UR42 ;  /* 0x0000002a000a7c82 */ /* 0x000fe20008000000 */
[----:B------:R-:W-:Y:S01]  /*7950*/  UMOV UR11, UR36 ;  /* 0x00000024000b7c82 */ /* 0x000fe20008000000 */
[----:B------:R-:W-:Y:S02]  /*7960*/  UIADD3 UR5, UPT, UPT, UR41, 0x50, URZ ;  /* 0x0000005029057890 */ /* 0x000fe4000fffe0ff */
[----:B------:R-:W-:Y:S01]  /*7970*/  UIADD3 UR4, UPT, UPT, UR44, 0x1a00, URZ ;  /* 0x00001a002c047890 */ /* 0x000fe2000fffe0ff */
[----:B------:R-:W-:Y:S03]  /*7980*/  UMOV UR6, UR42 ;  /* 0x0000002a00067c82 */ /* 0x000fe60008000000 */
[----:B------:R2:W-:Y:S01]  /*7990*/  UTMASTG.3D [UR8], [UR12] ;  /* 0x000000080c0073b5 */ /* 0x0005e20008010000 */
[----:B------:R-:W-:Y:S04]  /*79a0*/  UMOV UR7, UR36 ;  /* 0x0000002400077c82 */ /* 0x000fe80008000000 */
[----:B------:R2:W-:Y:S01]  /*79b0*/  UTMASTG.3D [UR4], [UR12] ;  /* 0x000000040c0073b5 */ /* 0x0005e20008010000 */
[----:B------:R0:W-:Y:S01]  /*79c0*/  UTMACMDFLUSH ;  /* 0x00000000000079b7 */ /* 0x0001e20000000000 */
[----:B--2---:R-:W-:Y:S04]  /*79d0*/  DEPBAR.LE SB0, 0x1 ;  /* 0x000080400000791a */ /* 0x004fe80000000000 */
.L_x_137:
[----:B------:R-:W-:Y:S05]  /*79e0*/  BSYNC.RECONVERGENT B0 ;  /* 0x0000000000007941 */ /* 0x000fea0003800200 */
.L_x_136:
[----:B------:R-:W-:Y:S01]  /*79f0*/  BAR.SYNC.DEFER_BLOCKING 0x1, 0x80 ;  /* 0x0042000000007b1d */ /* 0x000fe20000010000 */
[----:B------:R-:W-:Y:S04]  /*7a00*/  UIADD3 UR40, UPT, UPT, UR49, 0x1, URZ ;  /* 0x0000000131287890 */ /* 0x000fe8000fffe0ff */
[----:B------:R-:W-:Y:S04]  /*7a10*/  UISETP.NE.AND UP0, UPT, UR40, 0x4, UPT ;  /* 0x000000042800788c */ /* 0x000fe8000bf05270 */
[----:B------:R-:W-:Y:S01]  /*7a20*/  USEL UR40, UR40, URZ, UP0 ;  /* 0x000000ff28287287 */ /* 0x000fe20008000000 */
[----:B------:R2:W-:Y:S01]  /*7a30*/  @!P6 SYNCS.ARRIVE.TRANS64.RED.A1T0 RZ, [R86+URZ], RZ ;  /* 0x000000ff56ffe9a7 */ /* 0x0005e200081004ff */
[----:B------:R-:W-:Y:S01]  /*7a40*/  BSSY B1, `(.L_x_138) ;  /* 0x0000013000017945 */ /* 0x000fe20003800000 */
[----:B------:R-:W3:Y:S02]  /*7a50*/  @!P6 SYNCS.PHASECHK.TRANS64.TRYWAIT P0, [R87+URZ+0xd0], R92 ;  /* 0x0000d05c5700e5a7 */ /* 0x000ee400080011ff */
[----:B---3--:R-:W-:Y:S01]  /*7a60*/  @!P6 SEL R39, RZ, 0x1, !P0 ;  /* 0x00000001ff27e807 */ /* 0x008fe20004000000 */
[----:B--2---:R-:W-:Y:S06]  /*7a70*/  @P6 BRA `(.L_x_139) ;  /* 0x00000000003c6947 */ /* 0x004fec0003800000 */
[----:B------:R-:W-:Y:S01]  /*7a80*/  ISETP.NE.AND P1, PT, R84, RZ, PT ;  /* 0x000000ff5400720c */ /* 0x000fe20003f25270 */
[----:B------:R-:W-:Y:S01]  /*7a90*/  BSSY B0, `(.L_x_140) ;  /* 0x0000009000007945 */ /* 0x000fe20003800000 */
[----:B------:R-:W-:Y:S11]  /*7aa0*/  ISETP.NE.AND P0, PT, R39, RZ, PT ;  /* 0x000000ff2700720c */ /* 0x000ff60003f05270 */
[----:B------:R-:W-:Y:S05]  /*7ab0*/  @P1 IMAD R2, R38, 0x1000, R81 ;  /* 0x0000100026021824 */ /* 0x000fea00078e0251 */
[----:B------:R-:W-:Y:S05]  /*7ac0*/  @P1 IADD3 R0, PT, PT, R2, UR44, RZ ;  /* 0x0000002c02001c10 */ /* 0x000fea000fffe0ff */
[----:B------:R-:W-:Y:S01]  /*7ad0*/  @P1 IMAD.IADD R0, R85, 0x1, R0 ;  /* 0x0000000155001824 */ /* 0x000fe200078e0200 */
[----:B------:R-:W-:Y:S06]  /*7ae0*/  @P0 BRA `(.L_x_141) ;  /* 0x00000000000c0947 */ /* 0x000fec0003800000 */
[----:B------:R-:W-:Y:S04]  /*7af0*/  SHF.L.U32 R4, R75, 0x1f, RZ ;  /* 0x0000001f4b047819 */ /* 0x000fe800000006ff */
[----:B------:R-:W2:Y:S02]  /*7b00*/  SYNCS.PHASECHK.TRANS64.TRYWAIT P0, [R87+URZ+0xd0], R4 ;  /* 0x0000d004570075a7 */ /* 0x000ea400080011ff */
[----:B--2---:R-:W-:Y:S05]  /*7b10*/  @!P0 BRA `(.L_x_142) ;  /* 0x0000002000c88947 */ /* 0x004fea0003800000 */
.L_x_141:
[----:B------:R-:W-:Y:S05]  /*7b20*/  BSYNC B0 ;  /* 0x0000000000007941 */ /* 0x000fea0003800000 */
.L_x_140:
[----:B------:R-:W-:Y:S02]  /*7b30*/  ISETP.NE.AND P0, PT, R84, RZ, PT ;  /* 0x000000ff5400720c */ /* 0x000fe40003f05270 */
[----:B------:R-:W-:Y:S11]  /*7b40*/  IADD3 R38, PT, PT, R38, 0x1, RZ ;  /* 0x0000000126267810 */ /* 0x000ff60007ffe0ff */
[----:B------:R3:W4:Y:S04]  /*7b50*/  @P0 LDS.128 R40, [R2+UR44+0x200] ;  /* 0x0002002c02280984 */ /* 0x0007280008000c00 */
[----:B------:R3:W1:Y:S02]  /*7b60*/  @P0 LDS.128 R48, [R0+0x200] ;  /* 0x0002000000300984 */ /* 0x0006640000000c00 */
.L_x_139:
[----:B------:R-:W-:Y:S05]  /*7b70*/  BSYNC B1 ;  /* 0x0000000000017941 */ /* 0x000fea0003800000 */
.L_x_138:
[----:B------:R-:W-:Y:S05]  /*7b80*/  VIADD R3, R34, 0x20 ;  /* 0x0000002022037836 */ /* 0x000fea0000000000 */
[----:B------:R-:W-:Y:S04]  /*7b90*/  SHF.R.U32.HI R3, RZ, 0x15, R3 ;  /* 0x00000015ff037819 */ /* 0x000fe80000011603 */
[----:B------:R-:W-:Y:S11]  /*7ba0*/  LOP3.LUT P0, RZ, R3, 0x3, R70, 0x48, !PT ;  /* 0x0000000303ff7812 */ /* 0x000ff60007804846 */
[----:B------:R-:W-:Y:S02]  /*7bb0*/  @!UPT UIADD3 URZ, UPT, UPT, URZ, URZ, URZ ;  /* 0x000000fffffff290 */ /* 0x000fe4000fffe0ff */
[----:B------:R-:W-:Y:S05]  /*7bc0*/  @!P0 BRA `(.L_x_143) ;  /* 0x0000000000408947 */ /* 0x000fea0003800000 */
[----:B------:R-:W5:Y:S01]  /*7bd0*/  LDCU.64 UR8, c[0x4][0x70] ;  /* 0x01000e00ff0877ac */ /* 0x000f620008000a00 */
[----:B------:R-:W-:Y:S01]  /*7be0*/  MOV R3, 0x0 ;  /* 0x0000000000037802 */ /* 0x000fe20000000f00 */
[----:B------:R-:W-:Y:S02]  /*7bf0*/  HFMA2 R12, -RZ, RZ, 0, 5.9604644775390625e-08 ;  /* 0x00000001ff0c7431 */ /* 0x000fe400000001ff */
[----:B------:R-:W-:Y:S02]  /*7c00*/  IMAD.MOV.U32 R8, RZ, RZ, 0x192 ;  /* 0x00000192ff087424 */ /* 0x000fe400078e00ff */
[----:B------:R-:W-:Y:S01]  /*7c10*/  IMAD.MOV.U32 R13, RZ, RZ, RZ ;  /* 0x000000ffff0d7224 */ /* 0x000fe200078e00ff */
[----:B------:R-:W4:Y:S01]  /*7c20*/  LDCU.64 UR6, c[0x4][0x78] ;  /* 0x01000f00ff0677ac */ /* 0x000f220008000a00 */
[----:B---3--:R-:W3:Y:S01]  /*7c30*/  LDC.64 R2, c[0x4][R3] ;  /* 0x0100000003027b82 */ /* 0x008ee20000000a00 */
[----:B------:R-:W1:Y:S01]  /*7c40*/  LDCU.64 UR4, c[0x4][0x10] ;  /* 0x01000200ff0477ac */ /* 0x000e620008000a00 */
[----:B-----5:R-:W-:Y:S01]  /*7c50*/  MOV R5, UR9 ;  /* 0x0000000900057c02 */ /* 0x020fe20008000f00 */
[----:B--2---:R-:W-:Y:S01]  /*7c60*/  IMAD.U32 R4, RZ, RZ, UR8 ;  /* 0x00000008ff047e24 */ /* 0x004fe2000f8e00ff */
[----:B----4-:R-:W-:Y:S01]  /*7c70*/  MOV R7, UR7 ;  /* 0x0000000700077c02 */ /* 0x010fe20008000f00 */
[----:B------:R-:W-:Y:S01]  /*7c80*/  IMAD.U32 R6, RZ, RZ, UR6 ;  /* 0x00000006ff067e24 */ /* 0x000fe2000f8e00ff */
[----:B-1----:R-:W-:Y:S01]  /*7c90*/  MOV R11, UR5 ;  /* 0x00000005000b7c02 */ /* 0x002fe20008000f00 */
[----:B------:R-:W-:Y:S02]  /*7ca0*/  IMAD.U32 R10, RZ, RZ, UR4 ;  /* 0x00000004ff0a7e24 */ /* 0x000fe4000f8e00ff */
[----:B------:R-:W-:Y:S07]  /*7cb0*/  LEPC R20, `(.L_x_143) ;  /* 0x000000001014794e */ /* 0x000fee0000000000 */
[----:B---3--:R-:W-:Y:S05]  /*7cc0*/  CALL.ABS.NOINC R2 ;  /* 0x0000000002007343 */ /* 0x008fea0003c00000 */
.L_x_143:
        /* <DEDUP_REMOVED lines=10> */
[----:B--2---:R-:W3:Y:S01]  /*7d70*/  LDTM.x16 R4, tmem[UR4+0x20] ;  /* 0x00002004000479ee */ /* 0x004ee20008240000 */
[----:B------:R-:W-:Y:S02]  /*7d80*/  MOV R87, UR37 ;  /* 0x0000002500577c02 */ /* 0x000fe40008000f00 */
[----:B------:R-:W-:Y:S05]  /*7d90*/  LEA R92, R38, UR44, 0x3 ;  /* 0x0000002c265c7c11 */ /* 0x000fea000f8e18ff */
[----:B------:R-:W-:Y:S04]  /*7da0*/  @!P6 LEA R86, R86, UR44, 0x3 ;  /* 0x0000002c5656ec11 */ /* 0x000fe8000f8e18ff */
[----:B------:R-:W-:Y:S04]  /*7db0*/  @!P6 IADD3 R86, PT, PT, R86, 0xf0, RZ ;  /* 0x000000f05656e810 */ /* 0x000fe80007ffe0ff */
[----:B------:R-:W-:Y:S02]  /*7dc0*/  @!P6 PRMT R86, R87, 0x654, R86 ;  /* 0x000006545756e816 */ /* 0x000fe40000000056 */
[----:B------:R-:W-:Y:S01]  /*7dd0*/  @!P6 SHF.L.U32 R87, R75, 0x1f, RZ ;  /* 0x0000001f4b57e819 */ /* 0x000fe200000006ff */
[C---:B---3--:R-:W-:Y:S01]  /*7de0*/  FMUL R0, R32.reuse, R4 ;  /* 0x0000000420007220 */ /* 0x048fe20000400000 */
        /* <DEDUP_REMOVED lines=75> */
.L_x_145:
[----:B------:R-:W-:Y:S05]  /*82a0*/  BSYNC.RECONVERGENT B0 ;  /* 0x0000000000007941 */ /* 0x000fea0003800200 */
.L_x_144:
        /* <DEDUP_REMOVED lines=19> */
.L_x_149:
[----:B------:R-:W-:Y:S05]  /*83e0*/  BSYNC B0 ;  /* 0x0000000000007941 */ /* 0x000fea0003800000 */
.L_x_148:
[----:B------:R-:W-:Y:S11]  /*83f0*/  ISETP.NE.AND P0, PT, R84, RZ, PT ;  /* 0x000000ff5400720c */ /* 0x000ff60003f05270 */
[----:B------:R-:W-:Y:S02]  /*8400*/  @!UPT UIADD3 URZ, UPT, UPT, URZ, URZ, URZ ;  /* 0x000000fffffff290 */ /* 0x000fe4000fffe0ff */
[----:B------:R3:W4:Y:S04]  /*8410*/  @P0 LDS.128 R40, [R38+UR44+0x200] ;  /* 0x0002002c26280984 */ /* 0x0007280008000c00 */
[----:B------:R3:W1:Y:S02]  /*8420*/  @P0 LDS.128 R48, [R85+0x200] ;  /* 0x0002000055300984 */ /* 0x0006640000000c00 */
.L_x_147:
[----:B------:R-:W-:Y:S05]  /*8430*/  BSYNC B1 ;  /* 0x0000000000017941 */ /* 0x000fea0003800000 */
.L_x_146:
        /* <DEDUP_REMOVED lines=11> */
[----:B------:R-:W1:Y:S01]  /*84f0*/  LDC.64 R2, c[0x4][R3] ;  /* 0x0100000003027b82 */ /* 0x000e620000000a00 */
[----:B------:R-:W3:Y:S01]  /*8500*/  LDCU.64 UR4, c[0x4][0x10] ;  /* 0x01000200ff0477ac */ /* 0x000ee20008000a00 */
[----:B--2---:R-:W-:Y:S01]  /*8510*/  MOV R5, UR9 ;  /* 0x0000000900057c02 */ /* 0x004fe20008000f00 */
[----:B------:R-:W-:Y:S01]  /*8520*/  IMAD.U32 R4, RZ, RZ, UR8 ;  /* 0x00000008ff047e24 */ /* 0x000fe2000f8e00ff */
[----:B-----5:R-:W-:Y:S01]  /*8530*/  MOV R7, UR7 ;  /* 0x0000000700077c02 */ /* 0x020fe20008000f00 */
[----:B------:R-:W-:Y:S01]  /*8540*/  IMAD.U32 R6, RZ, RZ, UR6 ;  /* 0x00000006ff067e24 */ /* 0x000fe2000f8e00ff */
[----:B---3--:R-:W-:Y:S01]  /*8550*/  MOV R11, UR5 ;  /* 0x00000005000b7c02 */ /* 0x008fe20008000f00 */
[----:B------:R-:W-:Y:S02]  /*8560*/  IMAD.U32 R10, RZ, RZ, UR4 ;  /* 0x00000004ff0a7e24 */ /* 0x000fe4000f8e00ff */
[----:B------:R-:W-:Y:S07]  /*8570*/  LEPC R20, `(.L_x_151) ;  /* 0x000000001014794e */ /* 0x000fee0000000000 */
[----:B-1--4-:R-:W-:Y:S05]  /*8580*/  CALL.ABS.NOINC R2 ;  /* 0x0000000002007343 */ /* 0x012fea0003c00000 */
.L_x_151:
[----:B------:R-:W-:Y:S01]  /*8590*/  ISETP.NE.AND P0, PT, R76, RZ, PT ;  /* 0x000000ff4c00720c */ /* 0x000fe20003f05270 */
[----:B------:R-:W-:Y:S05]  /*85a0*/  WARPSYNC.ALL ;  /* 0x0000000000007948 */ /* 0x000fea0003800000 */
[----:B------:R-:W-:Y:S01]  /*85b0*/  R2UR UR4, R34 ;  /* 0x00000000220472ca */ /* 0x000fe200000e0000 */
[----:B------:R-:W-:Y:S01]  /*85c0*/  BSSY.RECONVERGENT B0, `(.L_x_152) ;  /* 0x0000056000007945 */ /* 0x000fe20003800200 */
[C---:B----4-:R-:W-:Y:S02]  /*85d0*/  SHF.L.U32 R20, R40.reuse, 0x10, RZ ;  /* 0x0000001028147819 */ /* 0x050fe400000006ff */
[----:B------:R-:W-:Y:S02]  /*85e0*/  LOP3.LUT R36, R40, 0xffff0000, RZ, 0xc0, !PT ;  /* 0xffff000028247812 */ /* 0x000fe400078ec0ff */
[C---:B------:R-:W-:Y:S02]  /*85f0*/  SHF.L.U32 R21, R41.reuse, 0x10, RZ ;  /* 0x0000001029157819 */ /* 0x040fe400000006ff */
[----:B---3--:R-:W-:Y:S02]  /*8600*/  LOP3.LUT R38, R41, 0xffff0000, RZ, 0xc0, !PT ;  /* 0xffff000029267812 */ /* 0x008fe400078ec0ff */
[C---:B------:R-:W-:Y:S02]  /*8610*/  SHF.L.U32 R37, R42.reuse, 0x10, RZ ;  /* 0x000000102a257819 */ /* 0x040fe400000006ff */
[----:B------:R-:W-:Y:S01]  /*8620*/  LOP3.LUT R40, R42, 0xffff0000, RZ, 0xc0, !PT ;  /* 0xffff00002a287812 */ /* 0x000fe200078ec0ff */
[----:B------:R-:W2:Y:S01]  /*8630*/  LDTM.x16 R4, tmem[UR4+0x30] ;  /* 0x00003004000479ee */ /* 0x000ea20008240000 */
[C---:B------:R-:W-:Y:S01]  /*8640*/  SHF.L.U32 R39, R43.reuse, 0x10, RZ ;  /* 0x000000102b277819 */ /* 0x040fe200000006ff */
[----:B------:R-:W-:Y:S01]  /*8650*/  NOP ;  /* 0x0000000000007918 */ /* 0x000fe20000000000 */
[----:B------:R-:W-:Y:S02]  /*8660*/  LOP3.LUT R42, R43, 0xffff0000, RZ, 0xc0, !PT ;  /* 0xffff00002b2a7812 */ /* 0x000fe400078ec0ff */
[C---:B-1----:R-:W-:Y:S02]  /*8670*/  SHF.L.U32 R41, R48.reuse, 0x10, RZ ;  /* 0x0000001030297819 */ /* 0x042fe400000006ff */
[----:B------:R-:W-:Y:S02]  /*8680*/  LOP3.LUT R43, R48, 0xffff0000, RZ, 0xc0, !PT ;  /* 0xffff0000302b7812 */ /* 0x000fe400078ec0ff */
[----:B------:R-:W-:Y:S02]  /*8690*/  IADD3 R78, PT, PT, R78, 0x160, RZ ;  /* 0x000001604e4e7810 */ /* 0x000fe40007ffe0ff */
[C---:B------:R-:W-:Y:S02]  /*86a0*/  SHF.L.U32 R44, R49.reuse, 0x10, RZ ;  /* 0x00000010312c7819 */ /* 0x040fe400000006ff */
[----:B------:R-:W-:Y:S02]  /*86b0*/  LOP3.LUT R78, R78, 0xfefffff8, RZ, 0xc0, !PT ;  /* 0xfefffff84e4e7812 */ /* 0x000fe400078ec0ff */
[----:B------:R-:W-:Y:S02]  /*86c0*/  LOP3.LUT R46, R49, 0xffff0000, RZ, 0xc0, !PT ;  /* 0xffff0000312e7812 */ /* 0x000fe400078ec0ff */
[----:B--2---:R1:W-:Y:S01]  /*86d0*/  SYNCS.ARRIVE.TRANS64.RED.A1T0 RZ, [R78+URZ], RZ ;  /* 0x000000ff4eff79a7 */ /* 0x0043e200081004ff */
[C---:B------:R-:W-:Y:S02]  /*86e0*/  SHF.L.U32 R45, R50.reuse, 0x10, RZ ;  /* 0x00000010322d7819 */ /* 0x040fe400000006ff */
[----:B------:R-:W-:Y:S02]  /*86f0*/  LOP3.LUT R48, R50, 0xffff0000, RZ, 0xc0, !PT ;  /* 0xffff000032307812 */ /* 0x000fe400078ec0ff */
[----:B------:R-:W-:Y:S01]  /*8700*/  SHF.L.U32 R47, R51, 0x10, RZ ;  /* 0x00000010332f7819 */ /* 0x000fe200000006ff */
[C---:B------:R-:W-:Y:S01]  /*8710*/  FMUL R4, R32.reuse, R4 ;  /* 0x0000000420047220 */ /* 0x040fe20000400000 */
[C---:B------:R-:W-:Y:S01]  /*8720*/  FMUL R5, R32.reuse, R5 ;  /* 0x0000000520057220 */ /* 0x040fe20000400000 */
[C---:B------:R-:W-:Y:S01]  /*8730*/  FMUL R6, R32.reuse, R6 ;  /* 0x0000000620067220 */ /* 0x040fe20000400000 */
[C---:B------:R-:W-:Y:S01]  /*8740*/  FMUL R7, R32.reuse, R7 ;  /* 0x0000000720077220 */ /* 0x040fe20000400000 */
[C---:B------:R-:W-:Y:S01]  /*8750*/  FFMA R4, R35.reuse, R20, R4 ;  /* 0x0000001423047223 */ /* 0x040fe20000000004 */
        /* <DEDUP_REMOVED lines=19> */
[----:B------:R-:W-:Y:S01]  /*8890*/  FFMA R3, R35, R44, R3 ;  /* 0x0000002c23037223 */ /* 0x000fe20000000003 */
[----:B------:R-:W-:Y:S01]  /*88a0*/  LOP3.LUT R50, R51, 0xffff0000, RZ, 0xc0, !PT ;  /* 0xffff000033327812 */ /* 0x000fe200078ec0ff */
[C---:B------:R-:W-:Y:S01]  /*88b0*/  FMUL R14, R32.reuse, R18 ;  /* 0x00000012200e7220 */ /* 0x040fe20000400000 */
[----:B------:R-:W-:Y:S01]  /*88c0*/  FFMA R15, R35, R46, R15 ;  /* 0x0000002e230f7223 */ /* 0x000fe2000000000f */
[----:B------:R-:W-:Y:S01]  /*88d0*/  FMUL R19, R32, R19 ;  /* 0x0000001320137220 */ /* 0x000fe20000400000 */
[----:B------:R-:W-:Y:S01]  /*88e0*/  F2FP.RELU.BF16.F32.PACK_AB R84, R5, R4 ;  /* 0x000000040554723e */ /* 0x000fe200000018ff */
[----:B------:R-:W-:Y:S01]  /*88f0*/  FFMA R12, R35, R45, R12 ;  /* 0x0000002d230c7223 */ /* 0x000fe2000000000c */
[----:B------:R-:W-:Y:S01]  /*8900*/  F2FP.RELU.BF16.F32.PACK_AB R85, R7, R6 ;  /* 0x000000060755723e */ /* 0x000fe200000018ff */
[----:B------:R-:W-:Y:S01]  /*8910*/  FFMA R13, R35, R48, R13 ;  /* 0x00000030230d7223 */ /* 0x000fe2000000000d */
[----:B------:R-:W-:Y:S01]  /*8920*/  F2FP.RELU.BF16.F32.PACK_AB R86, R9, R8 ;  /* 0x000000080956723e */ /* 0x000fe200000018ff */
[----:B------:R-:W-:Y:S01]  /*8930*/  FFMA R14, R35, R47, R14 ;  /* 0x0000002f230e7223 */ /* 0x000fe2000000000e */
[----:B------:R-:W-:Y:S01]  /*8940*/  F2FP.RELU.BF16.F32.PACK_AB R87, R11, R10 ;  /* 0x0000000a0b57723e */ /* 0x000fe200000018ff */
[----:B------:R-:W-:Y:S01]  /*8950*/  FFMA R19, R35, R50, R19 ;  /* 0x0000003223137223 */ /* 0x000fe20000000013 */
[----:B------:R-:W-:Y:S02]  /*8960*/  F2FP.RELU.BF16.F32.PACK_AB R88, R2, R0 ;  /* 0x000000000258723e */ /* 0x000fe400000018ff */
[----:B------:R-:W-:Y:S01]  /*8970*/  F2FP.RELU.BF16.F32.PACK_AB R89, R15, R3 ;  /* 0x000000030f59723e */ /* 0x000fe200000018ff */
[----:B------:R1:W-:Y:S01]  /*8980*/  STS.128 [R81+UR44+0x3200], R84 ;  /* 0x0032005451007988 */ /* 0x0003e20008000c2c */
        /* <DEDUP_REMOVED lines=25> */
.L_x_153:
[----:B------:R-:W-:Y:S05]  /*8b20*/  BSYNC.RECONVERGENT B0 ;  /* 0x0000000000007941 */ /* 0x000fea0003800200 */
.L_x_152:
[----:B------:R-:W-:Y:S01]  /*8b30*/  BAR.SYNC.DEFER_BLOCKING 0x1, 0x80 ;  /* 0x0042000000007b1d */ /* 0x000fe20000010000 */
[----:B------:R-:W-:Y:S01]  /*8b40*/  UISETP.NE.AND UP0, UPT, UR45, -0x4, UPT ;  /* 0xfffffffc2d00788c */ /* 0x000fe2000bf05270 */
[----:B------:R-:W-:Y:S08]  /*8b50*/  IADD3 R0, PT, PT, R30, 0x1, RZ ;  /* 0x000000011e007810 */ /* 0x000ff00007ffe0ff */
[----:B------:R-:W-:Y:S05]  /*8b60*/  BRA.U !UP0, `(.L_x_154) ;  /* 0x0000000108287547 */ /* 0x000fea000b800000 */
[----:B------:R-:W-:Y:S01]  /*8b70*/  ISETP.NE.AND P0, PT, R82, RZ, PT ;  /* 0x000000ff5200720c */ /* 0x000fe20003f05270 */
[----:B------:R-:W-:Y:S01]  /*8b80*/  IMAD.U32 R3, RZ, RZ, UR49 ;  /* 0x00000031ff037e24 */ /* 0x000fe2000f8e00ff */
[----:B------:R-:W-:Y:S01]  /*8b90*/  UIADD3 UR49, UPT, UPT, UR49, 0x1, URZ ;  /* 0x0000000131317890 */ /* 0x000fe2000fffe0ff */
[----:B------:R-:W-:Y:S03]  /*8ba0*/  IMAD.U32 R2, RZ, RZ, UR37 ;  /* 0x00000025ff027e24 */ /* 0x000fe6000f8e00ff */
[----:B------:R-:W-:Y:S04]  /*8bb0*/  UISETP.NE.AND UP0, UPT, UR49, 0x4, UPT ;  /* 0x000000043100788c */ /* 0x000fe8000bf05270 */
[----:B------:R-:W-:Y:S03]  /*8bc0*/  USEL UR49, UR49, URZ, UP0 ;  /* 0x000000ff31317287 */ /* 0x000fe60008000000 */
[----:B------:R-:W-:Y:S05]  /*8bd0*/  @!P0 LEA R3, R3, UR44, 0x3 ;  /* 0x0000002c03038c11 */ /* 0x000fea000f8e18ff */
[----:B------:R-:W-:Y:S05]  /*8be0*/  @!P0 VIADD R3, R3, 0xf0 ;  /* 0x000000f003038836 */ /* 0x000fea0000000000 */
[----:B------:R-:W-:Y:S04]  /*8bf0*/  @!P0 PRMT R2, R2, 0x654, R3 ;  /* 0x0000065402028816 */ /* 0x000fe80000000003 */
[----:B------:R2:W-:Y:S03]  /*8c00*/  @!P0 SYNCS.ARRIVE.TRANS64.RED.A1T0 RZ, [R2+URZ], RZ ;  /* 0x000000ff02ff89a7 */ /* 0x0005e600081004ff */
.L_x_154:
[----:B------:R-:W-:Y:S01]  /*8c10*/  ISETP.NE.AND P2, PT, R77, RZ, PT ;  /* 0x000000ff4d00720c */ /* 0x000fe20003f45270 */
[----:B------:R-:W-:Y:S01]  /*8c20*/  UIADD3 UR45, UPT, UPT, UR45, 0x4, URZ ;  /* 0x000000042d2d7890 */ /* 0x000fe2000fffe0ff */
[----:B------:R-:W-:Y:S01]  /*8c30*/  ISETP.NE.AND P0, PT, R80, 0x2, PT ;  /* 0x000000025000780c */ /* 0x000fe20003f05270 */
[----:B------:R-:W-:Y:S01]  /*8c40*/  IMAD.IADD R20, R29, 0x1, R62 ;  /* 0x000000011d147824 */ /* 0x000fe200078e023e */
[----:B------:R-:W-:Y:S01]  /*8c50*/  ISETP.NE.AND P1, PT, R0, 0x4, PT ;  /* 0x000000040000780c */ /* 0x000fe20003f25270 */
[----:B------:R-:W-:Y:S01]  /*8c60*/  IMAD.IADD R21, R31, 0x1, R64 ;  /* 0x000000011f157824 */ /* 0x000fe200078e0240 */
[----:B--2---:R-:W-:Y:S02]  /*8c70*/  SEL R2, RZ, 0x1, P0 ;  /* 0x00000001ff027807 */ /* 0x004fe40000000000 */
[----:B------:R-:W-:Y:S02]  /*8c80*/  SEL R3, RZ, 0x1, P1 ;  /* 0x00000001ff037807 */ /* 0x000fe40000800000 */
[----:B------:R-:W-:Y:S02]  /*8c90*/  LOP3.LUT R73, R73, R2, RZ, 0x3c, !PT ;  /* 0x0000000249497212 */ /* 0x000fe400078e3cff */
[----:B------:R-:W-:Y:S02]  /*8ca0*/  LOP3.LUT R74, R74, R3, RZ, 0x3c, !PT ;  /* 0x000000034a4a7212 */ /* 0x000fe400078e3cff */
[----:B------:R-:W-:Y:S02]  /*8cb0*/  @P2 R2UR UR36, R72 ;  /* 0x00000000482422ca */ /* 0x000fe400000e0000 */
[----:B------:R-:W-:Y:S02]  /*8cc0*/  SEL R80, R80, RZ, P0 ;  /* 0x000000ff50507207 */ /* 0x000fe40000000000 */
[----:B------:R-:W-:Y:S01]  /*8cd0*/  SEL R30, R0, RZ, P1 ;  /* 0x000000ff001e7207 */ /* 0x000fe20000800000 */
[----:B------:R-:W-:Y:S10]  /*8ce0*/  @P2 BRA `(.L_x_155) ;  /* 0xffffffcc00c02947 */ /* 0x000ff4000383ffff */
[----:B------:R-:W-:-:S09]  /*8cf0*/  UISETP.NE.AND UP0, UPT, UR48, URZ, UPT ;  /* 0x000000ff3000728c */ /* 0x000fd2000bf05270 */
[----:B------:R-:W-:Y:S05]  /*8d00*/  BRA.U !UP0, `(.L_x_156) ;  /* 0x0000000108487547 */ /* 0x000fea000b800000 */
[----:B------:R-:W2:Y:S02]  /*8d10*/  LDCU.64 UR4, c[0x0][0x890] ;  /* 0x00011200ff0477ac */ /* 0x000ea40008000a00 */
[----:B--2---:R-:W-:-:S04]  /*8d20*/  UISETP.NE.U32.AND UP0, UPT, UR4, URZ, UPT ;  /* 0x000000ff0400728c */ /* 0x004fc8000bf05070 */
[----:B------:R-:W-:-:S09]  /*8d30*/  UISETP.NE.AND.EX UP0, UPT, UR5, URZ, UPT, UP0 ;  /* 0x000000ff0500728c */ /* 0x000fd2000bf05300 */
[----:B------:R-:W-:Y:S05]  /*8d40*/  BRA.U UP0, `(.L_x_157) ;  /* 0x00000001000c7547 */ /* 0x000fea000b800000 */
[----:B------:R-:W-:-:S13]  /*8d50*/  FSETP.NEU.AND P0, PT, R35, RZ, PT ;  /* 0x000000ff2300720b */ /* 0x000fda0003f0d000 */
[----:B------:R-:W-:Y:S05]  /*8d60*/  @!P0 EXIT ;  /* 0x000000000000894d */ /* 0x000fea0003800000 */
[----:B------:R-:W-:Y:S05]  /*8d70*/  BRA `(.L_x_156) ;  /* 0x00000000002c7947 */ /* 0x000fea0003800000 */
.L_x_157:
[----:B------:R-:W-:Y:S01]  /*8d80*/  ISETP.NE.AND P0, PT, R79, RZ, PT ;  /* 0x000000ff4f00720c */ /* 0x000fe20003f05270 */
[----:B------:R-:W-:-:S12]  /*8d90*/  BSSY.RECONVERGENT B0, `(.L_x_156) ;  /* 0x0000009000007945 */ /* 0x000fd80003800200 */
[----:B------:R-:W-:Y:S05]  /*8da0*/  @P0 BRA `(.L_x_158) ;  /* 0x0000000000140947 */ /* 0x000fea0003800000 */
[----:B------:R-:W2:Y:S02]  /*8db0*/  LDCU.64 UR4, c[0x0][0x888] ;  /* 0x00011100ff0477ac */ /* 0x000ea40008000a00 */
[----:B--2---:R-:W-:-:S04]  /*8dc0*/  ISETP.NE.U32.AND P0, PT, RZ, UR4, PT ;  /* 0x00000004ff007c0c */ /* 0x004fc8000bf05070 */
[----:B------:R-:W-:-:S13]  /*8dd0*/  ISETP.NE.AND.EX P0, PT, RZ, UR5, PT, P0 ;  /* 0x00000005ff007c0c */ /* 0x000fda000bf05300 */
[----:B------:R-:W-:Y:S05]  /*8de0*/  @!P0 EXIT ;  /* 0x000000000000894d */ /* 0x000fea0003800000 */
[----:B------:R-:W-:Y:S05]  /*8df0*/  BRA `(.L_x_159) ;  /* 0x0000000000087947 */ /* 0x000fea0003800000 */
.L_x_158:
[----:B------:R-:W-:-:S13]  /*8e00*/  FSETP.NEU.AND P0, PT, R35, RZ, PT ;  /* 0x000000ff2300720b */ /* 0x000fda0003f0d000 */
[----:B------:R-:W-:Y:S05]  /*8e10*/  @!P0 EXIT ;  /* 0x000000000000894d */ /* 0x000fea0003800000 */
.L_x_159:
[----:B------:R-:W-:Y:S05]  /*8e20*/  BSYNC.RECONVERGENT B0 ;  /* 0x0000000000007941 */ /* 0x000fea0003800200 */
.L_x_156:
[----:B------:R-:W-:Y:S01]  /*8e30*/  ULEA UR4, UR49, UR44, 0x3 ;  /* 0x0000002c31047291 */ /* 0x000fe2000f8e18ff */
[----:B------:R-:W-:-:S04]  /*8e40*/  DEPBAR.LE SB0, 0x0 ;  /* 0x000080000000791a */ /* 0x000fc80000000000 */
[----:B------:R-:W-:-:S04]  /*8e50*/  UIADD3 UR4, UPT, UPT, UR4, 0xf0, URZ ;  /* 0x000000f004047890 */ /* 0x000fc8000fffe0ff */
[----:B------:R-:W-:-:S09]  /*8e60*/  UPRMT UR4, UR37, 0x654, UR4 ;  /* 0x0000065425047896 */ /* 0x000fd20008000004 */
[----:B------:R-:W-:Y:S01]  /*8e70*/  SYNCS.ARRIVE.TRANS64.RED.A1T0 RZ, [UR4], RZ ;  /* 0x000000ffffff79a7 */ /* 0x000fe20008100404 */
[----:B------:R-:W-:Y:S05]  /*8e80*/  EXIT ;  /* 0x000000000000794d */ /* 0x000fea0003800000 */
.L_x_25:
[----:B--2---:R2:W4:Y:S02]  /*8e90*/  SYNCS.PHASECHK.TRANS64.TRYWAIT P0, [R3+URZ+0x190], R2 ;  /* 0x00019002030075a7 */ /* 0x00452400080011ff */
[----:B----4-:R-:W-:Y:S05]  /*8ea0*/  @!P0 NANOSLEEP.SYNCS 0x989680 ;  /* 0x009896800000895d */ /* 0x010fea0003900000 */
[----:B------:R-:W4:Y:S02]  /*8eb0*/  @!P0 SYNCS.PHASECHK.TRANS64 P0, [R3+URZ+0x190], R2 ;  /* 0x00019002030085a7 */ /* 0x000f2400080010ff */
[----:B----4-:R-:W-:Y:S05]  /*8ec0*/  @!P0 BRA `(.L_x_25) ;  /* 0xfffffffc00f08947 */ /* 0x010fea000383ffff */
[----:B------:R-:W-:Y:S05]  /*8ed0*/  BRA `(.L_x_160) ;  /* 0xffffff88008c7947 */ /* 0x000fea000383ffff */
.L_x_28:
[----:B-1----:R-:W-:-:S07]  /*8ee0*/  MOV R2, UR33 ;  /* 0x0000002100027c02 */ /* 0x002fce0008000f00 */
.L_x_161:
[----:B-1----:R1:W2:Y:S02]  /*8ef0*/  SYNCS.PHASECHK.TRANS64.TRYWAIT P0, [R2+URZ+0x68], R5 ;  /* 0x00006805020075a7 */ /* 0x0022a400080011ff */
[----:B--2---:R-:W-:Y:S05]  /*8f00*/  @!P0 NANOSLEEP.SYNCS 0x989680 ;  /* 0x009896800000895d */ /* 0x004fea0003900000 */
[----:B------:R-:W2:Y:S02]  /*8f10*/  @!P0 SYNCS.PHASECHK.TRANS64 P0, [R2+URZ+0x68], R5 ;  /* 0x00006805020085a7 */ /* 0x000ea400080010ff */
[----:B--2---:R-:W-:Y:S05]  /*8f20*/  @!P0 BRA `(.L_x_161) ;  /* 0xfffffffc00f08947 */ /* 0x004fea000383ffff */
[----:B------:R-:W-:Y:S05]  /*8f30*/  BRA `(.L_x_27) ;  /* 0xffffff8800f07947 */ /* 0x000fea000383ffff */
.L_x_35:
[----:B-1----:R-:W-:-:S07]  /*8f40*/  MOV R2, UR17 ;  /* 0x0000001100027c02 */ /* 0x002fce0008000f00 */
.L_x_162:
[----:B-1----:R1:W2:Y:S02]  /*8f50*/  SYNCS.PHASECHK.TRANS64.TRYWAIT P0, [R2+URZ+0x68], R5 ;  /* 0x00006805020075a7 */ /* 0x0022a400080011ff */
[----:B--2---:R-:W-:Y:S05]  /*8f60*/  @!P0 NANOSLEEP.SYNCS 0x989680 ;  /* 0x009896800000895d */ /* 0x004fea0003900000 */
[----:B------:R-:W2:Y:S02]  /*8f70*/  @!P0 SYNCS.PHASECHK.TRANS64 P0, [R2+URZ+0x68], R5 ;  /* 0x00006805020085a7 */ /* 0x000ea400080010ff */
[----:B--2---:R-:W-:Y:S05]  /*8f80*/  @!P0 BRA `(.L_x_162) ;  /* 0xfffffffc00f08947 */ /* 0x004fea000383ffff */
[----:B------:R-:W-:Y:S05]  /*8f90*/  BRA `(.L_x_34) ;  /* 0xffffff8c00ac7947 */ /* 0x000fea000383ffff */
.L_x_40:
[----:B-1----:R1:W2:Y:S02]  /*8fa0*/  SYNCS.PHASECHK.TRANS64.TRYWAIT P0, [R2+URZ+0x120], R3 ;  /* 0x00012003020075a7 */ /* 0x0022a400080011ff */
[----:B--2---:R-:W-:Y:S05]  /*8fb0*/  @!P0 NANOSLEEP.SYNCS 0x989680 ;  /* 0x009896800000895d */ /* 0x004fea0003900000 */
[----:B------:R-:W2:Y:S02]  /*8fc0*/  @!P0 SYNCS.PHASECHK.TRANS64 P0, [R2+URZ+0x120], R3 ;  /* 0x00012003020085a7 */ /* 0x000ea400080010ff */
[----:B--2---:R-:W-:Y:S05]  /*8fd0*/  @!P0 BRA `(.L_x_40) ;  /* 0xfffffffc00f08947 */ /* 0x004fea000383ffff */
[----:B------:R-:W-:Y:S05]  /*8fe0*/  BRA `(.L_x_163) ;  /* 0xffffff90004c7947 */ /* 0x000fea000383ffff */
.L_x_44:
[----:B---3--:R-:W-:-:S07]  /*8ff0*/  MOV R0, UR4 ;  /* 0x0000000400007c02 */ /* 0x008fce0008000f00 */
.L_x_164:
[----:B-1----:R1:W2:Y:S02]  /*9000*/  SYNCS.PHASECHK.TRANS64.TRYWAIT P0, [R0+URZ], R3 ;  /* 0x00000003000075a7 */ /* 0x0022a400080011ff */
[----:B--2---:R-:W-:Y:S05]  /*9010*/  @!P0 NANOSLEEP.SYNCS 0x989680 ;  /* 0x009896800000895d */ /* 0x004fea0003900000 */
[----:B------:R-:W2:Y:S02]  /*9020*/  @!P0 SYNCS.PHASECHK.TRANS64 P0, [R0+URZ], R3 ;  /* 0x00000003000085a7 */ /* 0x000ea400080010ff */
[----:B--2---:R-:W-:Y:S05]  /*9030*/  @!P0 BRA `(.L_x_164) ;  /* 0xfffffffc00f08947 */ /* 0x004fea000383ffff */
[----:B------:R-:W-:Y:S05]  /*9040*/  BRA `(.L_x_165) ;  /* 0xffffff9400bc7947 */ /* 0x000fea000383ffff */
.L_x_45:
[----:B---3--:R-:W-:-:S07]  /*9050*/  MOV R0, UR4 ;  /* 0x0000000400007c02 */ /* 0x008fce0008000f00 */
.L_x_166:
[----:B-1----:R1:W2:Y:S02]  /*9060*/  SYNCS.PHASECHK.TRANS64.TRYWAIT P0, [R0+URZ], R3 ;  /* 0x00000003000075a7 */ /* 0x0022a400080011ff */
[----:B--2---:R-:W-:Y:S05]  /*9070*/  @!P0 NANOSLEEP.SYNCS 0x989680 ;  /* 0x009896800000895d */ /* 0x004fea0003900000 */
[----:B------:R-:W2:Y:S02]  /*9080*/  @!P0 SYNCS.PHASECHK.TRANS64 P0, [R0+URZ], R3 ;  /* 0x00000003000085a7 */ /* 0x000ea400080010ff */
[----:B--2---:R-:W-:Y:S05]  /*9090*/  @!P0 BRA `(.L_x_166) ;  /* 0xfffffffc00f08947 */ /* 0x004fea000383ffff */
[----:B------:R-:W-:Y:S05]  /*90a0*/  BRA `(.L_x_167) ;  /* 0xffffff9400c87947 */ /* 0x000fea000383ffff */
.L_x_46:
[----:B---3--:R-:W-:-:S07]  /*90b0*/  MOV R0, UR4 ;  /* 0x0000000400007c02 */ /* 0x008fce0008000f00 */
.L_x_168:
[----:B-1----:R1:W2:Y:S02]  /*90c0*/  SYNCS.PHASECHK.TRANS64.TRYWAIT P0, [R0+URZ], R3 ;  /* 0x00000003000075a7 */ /* 0x0022a400080011ff */
[----:B--2---:R-:W-:Y:S05]  /*90d0*/  @!P0 NANOSLEEP.SYNCS 0x989680 ;  /* 0x009896800000895d */ /* 0x004fea0003900000 */
[----:B------:R-:W2:Y:S02]  /*90e0*/  @!P0 SYNCS.PHASECHK.TRANS64 P0, [R0+URZ], R3 ;  /* 0x00000003000085a7 */ /* 0x000ea400080010ff */
[----:B--2---:R-:W-:Y:S05]  /*90f0*/  @!P0 BRA `(.L_x_168) ;  /* 0xfffffffc00f08947 */ /* 0x004fea000383ffff */
[----:B------:R-:W-:Y:S05]  /*9100*/  BRA `(.L_x_169) ;  /* 0xffffff9400d47947 */ /* 0x000fea000383ffff */
.L_x_47:
[----:B---3--:R-:W-:-:S07]  /*9110*/  MOV R0, UR4 ;  /* 0x0000000400007c02 */ /* 0x008fce0008000f00 */
.L_x_170:
[----:B-1----:R1:W2:Y:S02]  /*9120*/  SYNCS.PHASECHK.TRANS64.TRYWAIT P0, [R0+URZ], R3 ;  /* 0x00000003000075a7 */ /* 0x0022a400080011ff */
[----:B--2---:R-:W-:Y:S05]  /*9130*/  @!P0 NANOSLEEP.SYNCS 0x989680 ;  /* 0x009896800000895d */ /* 0x004fea0003900000 */
[----:B------:R-:W2:Y:S02]  /*9140*/  @!P0 SYNCS.PHASECHK.TRANS64 P0, [R0+URZ], R3 ;  /* 0x00000003000085a7 */ /* 0x000ea400080010ff */
[----:B--2---:R-:W-:Y:S05]  /*9150*/  @!P0 BRA `(.L_x_170) ;  /* 0xfffffffc00f08947 */ /* 0x004fea000383ffff */
[----:B------:R-:W-:Y:S05]  /*9160*/  BRA `(.L_x_171) ;  /* 0xffffff9400e07947 */ /* 0x000fea000383ffff */
.L_x_48:
[----:B---3--:R-:W-:-:S07]  /*9170*/  MOV R0, UR4 ;  /* 0x0000000400007c02 */ /* 0x008fce0008000f00 */
.L_x_172:
[----:B-1----:R1:W2:Y:S02]  /*9180*/  SYNCS.PHASECHK.TRANS64.TRYWAIT P0, [R0+URZ], R3 ;  /* 0x00000003000075a7 */ /* 0x0022a400080011ff */
[----:B--2---:R-:W-:Y:S05]  /*9190*/  @!P0 NANOSLEEP.SYNCS 0x989680 ;  /* 0x009896800000895d */ /* 0x004fea0003900000 */
[----:B------:R-:W2:Y:S02]  /*91a0*/  @!P0 SYNCS.PHASECHK.TRANS64 P0, [R0+URZ], R3 ;  /* 0x00000003000085a7 */ /* 0x000ea400080010ff */
[----:B--2---:R-:W-:Y:S05]  /*91b0*/  @!P0 BRA `(.L_x_172) ;  /* 0xfffffffc00f08947 */ /* 0x004fea000383ffff */
[----:B------:R-:W-:Y:S05]  /*91c0*/  BRA `(.L_x_173) ;  /* 0xffffff9400ec7947 */ /* 0x000fea000383ffff */
.L_x_49:
[----:B---3--:R-:W-:-:S07]  /*91d0*/  MOV R0, UR4 ;  /* 0x0000000400007c02 */ /* 0x008fce0008000f00 */
.L_x_174:
[----:B-1----:R1:W2:Y:S02]  /*91e0*/  SYNCS.PHASECHK.TRANS64.TRYWAIT P0, [R0+URZ], R3 ;  /* 0x00000003000075a7 */ /* 0x0022a400080011ff */
[----:B--2---:R-:W-:Y:S05]  /*91f0*/  @!P0 NANOSLEEP.SYNCS 0x989680 ;  /* 0x009896800000895d */ /* 0x004fea0003900000 */
[----:B------:R-:W2:Y:S02]  /*9200*/  @!P0 SYNCS.PHASECHK.TRANS64 P0, [R0+URZ], R3 ;  /* 0x00000003000085a7 */ /* 0x000ea400080010ff */
[----:B--2---:R-:W-:Y:S05]  /*9210*/  @!P0 BRA `(.L_x_174) ;  /* 0xfffffffc00f08947 */ /* 0x004fea000383ffff */
[----:B------:R-:W-:Y:S05]  /*9220*/  BRA `(.L_x_175) ;  /* 0xffffff9400f87947 */ /* 0x000fea000383ffff */
.L_x_50:
[----:B---3--:R-:W-:-:S07]  /*9230*/  MOV R0, UR4 ;  /* 0x0000000400007c02 */ /* 0x008fce0008000f00 */
.L_x_176:
[----:B-1----:R1:W2:Y:S02]  /*9240*/  SYNCS.PHASECHK.TRANS64.TRYWAIT P0, [R0+URZ], R3 ;  /* 0x00000003000075a7 */ /* 0x0022a400080011ff */
[----:B--2---:R-:W-:Y:S05]  /*9250*/  @!P0 NANOSLEEP.SYNCS 0x989680 ;  /* 0x009896800000895d */ /* 0x004fea0003900000 */
[----:B------:R-:W2:Y:S02]  /*9260*/  @!P0 SYNCS.PHASECHK.TRANS64 P0, [R0+URZ], R3 ;  /* 0x00000003000085a7 */ /* 0x000ea400080010ff */
[----:B--2---:R-:W-:Y:S05]  /*9270*/  @!P0 BRA `(.L_x_176) ;  /* 0xfffffffc00f08947 */ /* 0x004fea000383ffff */
[----:B------:R-:W-:Y:S05]  /*9280*/  BRA `(.L_x_177) ;  /* 0xffffff9800047947 */ /* 0x000fea000383ffff */
.L_x_51:
[----:B---3--:R-:W-:-:S07]  /*9290*/  MOV R0, UR4 ;  /* 0x0000000400007c02 */ /* 0x008fce0008000f00 */
.L_x_178:
[----:B-1----:R1:W2:Y:S02]  /*92a0*/  SYNCS.PHASECHK.TRANS64.TRYWAIT P0, [R0+URZ], R3 ;  /* 0x00000003000075a7 */ /* 0x0022a400080011ff */
[----:B--2---:R-:W-:Y:S05]  /*92b0*/  @!P0 NANOSLEEP.SYNCS 0x989680 ;  /* 0x009896800000895d */ /* 0x004fea0003900000 */
[----:B------:R-:W2:Y:S02]  /*92c0*/  @!P0 SYNCS.PHASECHK.TRANS64 P0, [R0+URZ], R3 ;  /* 0x00000003000085a7 */ /* 0x000ea400080010ff */
[----:B--2---:R-:W-:Y:S05]  /*92d0*/  @!P0 BRA `(.L_x_178) ;  /* 0xfffffffc00f08947 */ /* 0x004fea000383ffff */
[----:B------:R-:W-:Y:S05]  /*92e0*/  BRA `(.L_x_179) ;  /* 0xffffff9800107947 */ /* 0x000fea000383ffff */
.L_x_52:
[----:B---3--:R-:W-:-:S07]  /*92f0*/  MOV R0, UR4 ;  /* 0x0000000400007c02 */ /* 0x008fce0008000f00 */
.L_x_180:
[----:B-1----:R1:W2:Y:S02]  /*9300*/  SYNCS.PHASECHK.TRANS64.TRYWAIT P0, [R0+URZ], R3 ;  /* 0x00000003000075a7 */ /* 0x0022a400080011ff */
[----:B--2---:R-:W-:Y:S05]  /*9310*/  @!P0 NANOSLEEP.SYNCS 0x989680 ;  /* 0x009896800000895d */ /* 0x004fea0003900000 */
[----:B------:R-:W2:Y:S02]  /*9320*/  @!P0 SYNCS.PHASECHK.TRANS64 P0, [R0+URZ], R3 ;  /* 0x00000003000085a7 */ /* 0x000ea400080010ff */
[----:B--2---:R-:W-:Y:S05]  /*9330*/  @!P0 BRA `(.L_x_180) ;  /* 0xfffffffc00f08947 */ /* 0x004fea000383ffff */
[----:B------:R-:W-:Y:S05]  /*9340*/  BRA `(.L_x_181) ;  /* 0xffffff98001c7947 */ /* 0x000fea000383ffff */
.L_x_53:
[----:B---3--:R-:W-:-:S07]  /*9350*/  MOV R0, UR4 ;  /* 0x0000000400007c02 */ /* 0x008fce0008000f00 */
.L_x_182:
[----:B-1----:R1:W2:Y:S02]  /*9360*/  SYNCS.PHASECHK.TRANS64.TRYWAIT P0, [R0+URZ], R3 ;  /* 0x00000003000075a7 */ /* 0x0022a400080011ff */
[----:B--2---:R-:W-:Y:S05]  /*9370*/  @!P0 NANOSLEEP.SYNCS 0x989680 ;  /* 0x009896800000895d */ /* 0x004fea0003900000 */
[----:B------:R-:W2:Y:S02]  /*9380*/  @!P0 SYNCS.PHASECHK.TRANS64 P0, [R0+URZ], R3 ;  /* 0x00000003000085a7 */ /* 0x000ea400080010ff */
[----:B--2---:R-:W-:Y:S05]  /*9390*/  @!P0 BRA `(.L_x_182) ;  /* 0xfffffffc00f08947 */ /* 0x004fea000383ffff */
[----:B------:R-:W-:Y:S05]  /*93a0*/  BRA `(.L_x_183) ;  /* 0xffffff9800287947 */ /* 0x000fea000383ffff */
.L_x_54:
[----:B---3--:R-:W-:-:S07]  /*93b0*/  MOV R0, UR4 ;  /* 0x0000000400007c02 */ /* 0x008fce0008000f00 */
.L_x_184:
[----:B-1----:R1:W2:Y:S02]  /*93c0*/  SYNCS.PHASECHK.TRANS64.TRYWAIT P0, [R0+URZ], R3 ;  /* 0x00000003000075a7 */ /* 0x0022a400080011ff */
[----:B--2---:R-:W-:Y:S05]  /*93d0*/  @!P0 NANOSLEEP.SYNCS 0x989680 ;  /* 0x009896800000895d */ /* 0x004fea0003900000 */
[----:B------:R-:W2:Y:S02]  /*93e0*/  @!P0 SYNCS.PHASECHK.TRANS64 P0, [R0+URZ], R3 ;  /* 0x00000003000085a7 */ /* 0x000ea400080010ff */
[----:B--2---:R-:W-:Y:S05]  /*93f0*/  @!P0 BRA `(.L_x_184) ;  /* 0xfffffffc00f08947 */ /* 0x004fea000383ffff */
[----:B------:R-:W-:Y:S05]  /*9400*/  BRA `(.L_x_185) ;  /* 0xffffff9800347947 */ /* 0x000fea000383ffff */
.L_x_55:
[----:B---3--:R-:W-:-:S07]  /*9410*/  MOV R0, UR4 ;  /* 0x0000000400007c02 */ /* 0x008fce0008000f00 */
.L_x_186:
[----:B-1----:R1:W2:Y:S02]  /*9420*/  SYNCS.PHASECHK.TRANS64.TRYWAIT P0, [R0+URZ], R3 ;  /* 0x00000003000075a7 */ /* 0x0022a400080011ff */
[----:B--2---:R-:W-:Y:S05]  /*9430*/  @!P0 NANOSLEEP.SYNCS 0x989680 ;  /* 0x009896800000895d */ /* 0x004fea0003900000 */
[----:B------:R-:W2:Y:S02]  /*9440*/  @!P0 SYNCS.PHASECHK.TRANS64 P0, [R0+URZ], R3 ;  /* 0x00000003000085a7 */ /* 0x000ea400080010ff */
[----:B--2---:R-:W-:Y:S05]  /*9450*/  @!P0 BRA `(.L_x_186) ;  /* 0xfffffffc00f08947 */ /* 0x004fea000383ffff */
[----:B------:R-:W-:Y:S05]  /*9460*/  BRA `(.L_x_187) ;  /* 0xffffff9800407947 */ /* 0x000fea000383ffff */
.L_x_58:
[----:B-1----:R1:W2:Y:S02]  /*9470*/  SYNCS.PHASECHK.TRANS64.TRYWAIT P0, [R0+URZ+0x180], R5 ;  /* 0x00018005000075a7 */ /* 0x0022a400080011ff */
[----:B--2---:R-:W-:Y:S05]  /*9480*/  @!P0 NANOSLEEP.SYNCS 0x989680 ;  /* 0x009896800000895d */ /* 0x004fea0003900000 */
[----:B------:R-:W2:Y:S02]  /*9490*/  @!P0 SYNCS.PHASECHK.TRANS64 P0, [R0+URZ+0x180], R5 ;  /* 0x00018005000085a7 */ /* 0x000ea400080010ff */
[----:B--2---:R-:W-:Y:S05]  /*94a0*/  @!P0 BRA `(.L_x_58) ;  /* 0xfffffffc00f08947 */ /* 0x004fea000383ffff */
[----:B------:R-:W-:Y:S05]  /*94b0*/  BRA `(.L_x_188) ;  /* 0xffffff9800a07947 */ /* 0x000fea000383ffff */
.L_x_59:
[----:B------:R-:W-:-:S07]  /*94c0*/  MOV R0, UR5 ;  /* 0x0000000500007c02 */ /* 0x000fce0008000f00 */
.L_x_189:
[----:B-1----:R1:W2:Y:S02]  /*94d0*/  SYNCS.PHASECHK.TRANS64.TRYWAIT P0, [R0+URZ+0x130], R7 ;  /* 0x00013007000075a7 */ /* 0x0022a400080011ff */
[----:B--2---:R-:W-:Y:S05]  /*94e0*/  @!P0 NANOSLEEP.SYNCS 0x989680 ;  /* 0x009896800000895d */ /* 0x004fea0003900000 */
[----:B------:R-:W2:Y:S02]  /*94f0*/  @!P0 SYNCS.PHASECHK.TRANS64 P0, [R0+URZ+0x130], R7 ;  /* 0x00013007000085a7 */ /* 0x000ea400080010ff */
[----:B--2---:R-:W-:Y:S05]  /*9500*/  @!P0 BRA `(.L_x_189) ;  /* 0xfffffffc00f08947 */ /* 0x004fea000383ffff */
[----:B------:R-:W-:Y:S05]  /*9510*/  BRA `(.L_x_190) ;  /* 0xffffff9800b07947 */ /* 0x000fea000383ffff */
.L_x_60:
[----:B-1----:R1:W2:Y:S02]  /*9520*/  SYNCS.PHASECHK.TRANS64.TRYWAIT P1, [R0+URZ+0x120], R5 ;  /* 0x00012005000075a7 */ /* 0x0022a400080211ff */
[----:B--2---:R-:W-:Y:S05]  /*9530*/  @!P1 NANOSLEEP.SYNCS 0x989680 ;  /* 0x009896800000995d */ /* 0x004fea0003900000 */
[----:B------:R-:W2:Y:S02]  /*9540*/  @!P1 SYNCS.PHASECHK.TRANS64 P1, [R0+URZ+0x120], R5 ;  /* 0x00012005000095a7 */ /* 0x000ea400080210ff */
[----:B--2---:R-:W-:Y:S05]  /*9550*/  @!P1 BRA `(.L_x_60) ;  /* 0xfffffffc00f09947 */ /* 0x004fea000383ffff */
[----:B------:R-:W-:Y:S05]  /*9560*/  BRA `(.L_x_191) ;  /* 0xffffff9800e07947 */ /* 0x000fea000383ffff */
.L_x_63:
[----:B------:R-:W-:-:S07]  /*9570*/  MOV R0, UR5 ;  /* 0x0000000500007c02 */ /* 0x000fce0008000f00 */
.L_x_192:
[----:B-1----:R1:W2:Y:S02]  /*9580*/  SYNCS.PHASECHK.TRANS64.TRYWAIT P0, [R0+URZ+0x130], R3 ;  /* 0x00013003000075a7 */ /* 0x0022a400080011ff */
[----:B--2---:R-:W-:Y:S05]  /*9590*/  @!P0 NANOSLEEP.SYNCS 0x989680 ;  /* 0x009896800000895d */ /* 0x004fea0003900000 */
[----:B------:R-:W2:Y:S02]  /*95a0*/  @!P0 SYNCS.PHASECHK.TRANS64 P0, [R0+URZ+0x130], R3 ;  /* 0x00013003000085a7 */ /* 0x000ea400080010ff */
[----:B--2---:R-:W-:Y:S05]  /*95b0*/  @!P0 BRA `(.L_x_192) ;  /* 0xfffffffc00f08947 */ /* 0x004fea000383ffff */
[----:B------:R-:W-:Y:S05]  /*95c0*/  BRA `(.L_x_62) ;  /* 0xffffff9c00347947 */ /* 0x000fea000383ffff */
.L_x_72:
[----:B-1----:R-:W-:-:S04]  /*95d0*/  MOV R4, UR6 ;  /* 0x0000000600047c02 */ /* 0x002fc80008000f00 */
[----:B------:R1:W2:Y:S03]  /*95e0*/  SYNCS.PHASECHK.TRANS64.TRYWAIT P0, [R4+URZ+0x8], R5 ;  /* 0x00000805040075a7 */ /* 0x0002a600080011ff */
[----:B--2---:R-:W-:Y:S05]  /*95f0*/  @!P0 NANOSLEEP.SYNCS 0x989680 ;  /* 0x009896800000895d */ /* 0x004fea0003900000 */
[----:B------:R-:W2:Y:S02]  /*9600*/  @!P0 SYNCS.PHASECHK.TRANS64 P0, [R4+URZ+0x8], R5 ;  /* 0x00000805040085a7 */ /* 0x000ea400080010ff */
[----:B--2---:R-:W-:Y:S05]  /*9610*/  @!P0 BRA `(.L_x_72) ;  /* 0xfffffffc00ec8947 */ /* 0x004fea000383ffff */
[----:B------:R-:W-:Y:S05]  /*9620*/  BRA `(.L_x_71) ;  /* 0xffffff9c00e87947 */ /* 0x000fea000383ffff */
.L_x_74:
[----:B------:R-:W-:Y:S01]  /*9630*/  BSSY B0, `(.L_x_193) ;  /* 0x0000006000007945 */ /* 0x000fe20003800000 */
[----:B------:R-:W-:-:S07]  /*9640*/  MOV R15, 0xffffffff ;  /* 0xffffffff000f7802 */ /* 0x000fce0000000f00 */
[----:B-1---5:R-:W-:Y:S05]  /*9650*/  WARPSYNC.COLLECTIVE R15, `(.L_x_194) ;  /* 0x000000000f0c7348 */ /* 0x022fea0003c00000 */
[----:B------:R-:W-:Y:S02]  /*9660*/  ELECT P6, UR79, PT ;  /* 0x00000000004f782f */ /* 0x000fe400038c0000 */
[----:B------:R-:W-:Y:S01]  /*9670*/  MOV R14, UR79 ;  /* 0x0000004f000e7c02 */ /* 0x000fe20008000f00 */
[----:B-1---5:R-:W-:Y:S10]  /*9680*/  ENDCOLLECTIVE ;  /* 0x000000000000791b */ /* 0x022ff40003800000 */
.L_x_194:
[----:B------:R-:W-:Y:S05]  /*9690*/  BSYNC B0 ;  /* 0x0000000000007941 */ /* 0x000fea0003800000 */
.L_x_193:
[----:B------:R-:W-:Y:S05]  /*96a0*/  BRA `(.L_x_195) ;  /* 0xffffffa000187947 */ /* 0x000fea000383ffff */
.L_x_76:
[----:B-1----:R-:W-:-:S04]  /*96b0*/  MOV R2, UR6 ;  /* 0x0000000600027c02 */ /* 0x002fc80008000f00 */
[----:B------:R1:W2:Y:S03]  /*96c0*/  SYNCS.PHASECHK.TRANS64.TRYWAIT P0, [R2+URZ+0x8], R3 ;  /* 0x00000803020075a7 */ /* 0x0002a600080011ff */
[----:B--2---:R-:W-:Y:S05]  /*96d0*/  @!P0 NANOSLEEP.SYNCS 0x989680 ;  /* 0x009896800000895d */ /* 0x004fea0003900000 */
[----:B------:R-:W2:Y:S02]  /*96e0*/  @!P0 SYNCS.PHASECHK.TRANS64 P0, [R2+URZ+0x8], R3 ;  /* 0x00000803020085a7 */ /* 0x000ea400080010ff */
[----:B--2---:R-:W-:Y:S05]  /*96f0*/  @!P0 BRA `(.L_x_76) ;  /* 0xfffffffc00ec8947 */ /* 0x004fea000383ffff */
[----:B------:R-:W-:Y:S05]  /*9700*/  BRA `(.L_x_75) ;  /* 0xffffffa0001c7947 */ /* 0x000fea000383ffff */
.L_x_77:
[----:B-1----:R1:W2:Y:S02]  /*9710*/  SYNCS.PHASECHK.TRANS64.TRYWAIT P0, [R0+URZ+0x120], R5 ;  /* 0x00012005000075a7 */ /* 0x0022a400080011ff */
[----:B--2---:R-:W-:Y:S05]  /*9720*/  @!P0 NANOSLEEP.SYNCS 0x989680 ;  /* 0x009896800000895d */ /* 0x004fea0003900000 */
[----:B------:R-:W2:Y:S02]  /*9730*/  @!P0 SYNCS.PHASECHK.TRANS64 P0, [R0+URZ+0x120], R5 ;  /* 0x00012005000085a7 */ /* 0x000ea400080010ff */
[----:B--2---:R-:W-:Y:S05]  /*9740*/  @!P0 BRA `(.L_x_77) ;  /* 0xfffffffc00f08947 */ /* 0x004fea000383ffff */
[----:B------:R-:W-:Y:S05]  /*9750*/  BRA `(.L_x_196) ;  /* 0xffffffa400087947 */ /* 0x000fea000383ffff */
.L_x_79:
[----:B------:R-:W-:-:S07]  /*9760*/  MOV R0, UR9 ;  /* 0x0000000900007c02 */ /* 0x000fce0008000f00 */
.L_x_197:
[----:B-1----:R1:W2:Y:S02]  /*9770*/  SYNCS.PHASECHK.TRANS64.TRYWAIT P0, [R0+URZ+0x160], R5 ;  /* 0x00016005000075a7 */ /* 0x0022a400080011ff */
[----:B--2---:R-:W-:Y:S05]  /*9780*/  @!P0 NANOSLEEP.SYNCS 0x989680 ;  /* 0x009896800000895d */ /* 0x004fea0003900000 */
[----:B------:R-:W2:Y:S02]  /*9790*/  @!P0 SYNCS.PHASECHK.TRANS64 P0, [R0+URZ+0x160], R5 ;  /* 0x00016005000085a7 */ /* 0x000ea400080010ff */
[----:B--2---:R-:W-:Y:S05]  /*97a0*/  @!P0 BRA `(.L_x_197) ;  /* 0xfffffffc00f08947 */ /* 0x004fea000383ffff */
[----:B------:R-:W-:Y:S05]  /*97b0*/  BRA `(.L_x_198) ;  /* 0xffffffa400547947 */ /* 0x000fea000383ffff */
.L_x_82:
[----:B------:R-:W-:Y:S07]  /*97c0*/  MOV R0, UR8 ;  /* 0x0000000800007c02 */ /* 0x000fee0008000f00 */
.L_x_199:
[----:B-1----:R1:W2:Y:S02]  /*97d0*/  SYNCS.PHASECHK.TRANS64.TRYWAIT P0, [R0+URZ], R5 ;  /* 0x00000005000075a7 */ /* 0x0022a400080011ff */
[----:B--2---:R-:W-:Y:S05]  /*97e0*/  @!P0 NANOSLEEP.SYNCS 0x989680 ;  /* 0x009896800000895d */ /* 0x004fea0003900000 */
[----:B------:R-:W2:Y:S02]  /*97f0*/  @!P0 SYNCS.PHASECHK.TRANS64 P0, [R0+URZ], R5 ;  /* 0x00000005000085a7 */ /* 0x000ea400080010ff */
[----:B--2---:R-:W-:Y:S05]  /*9800*/  @!P0 BRA `(.L_x_199) ;  /* 0xfffffffc00f08947 */ /* 0x004fea000383ffff */
[----:B------:R-:W-:Y:S05]  /*9810*/  BRA `(.L_x_81) ;  /* 0xffffffa400687947 */ /* 0x000fea000383ffff */
.L_x_86:
[----:B-1----:R-:W-:-:S07]  /*9820*/  MOV R0, UR8 ;  /* 0x0000000800007c02 */ /* 0x002fce0008000f00 */
.L_x_200:
[----:B-1----:R1:W2:Y:S02]  /*9830*/  SYNCS.PHASECHK.TRANS64.TRYWAIT P0, [R0+URZ], R3 ;  /* 0x00000003000075a7 */ /* 0x0022a400080011ff */
[----:B--2---:R-:W-:Y:S05]  /*9840*/  @!P0 NANOSLEEP.SYNCS 0x989680 ;  /* 0x009896800000895d */ /* 0x004fea0003900000 */
[----:B------:R-:W2:Y:S02]  /*9850*/  @!P0 SYNCS.PHASECHK.TRANS64 P0, [R0+URZ], R3 ;  /* 0x00000003000085a7 */ /* 0x000ea400080010ff */
[----:B--2---:R-:W-:Y:S05]  /*9860*/  @!P0 BRA `(.L_x_200) ;  /* 0xfffffffc00f08947 */ /* 0x004fea000383ffff */
[----:B------:R-:W-:Y:S05]  /*9870*/  BRA `(.L_x_201) ;  /* 0xffffffa8005c7947 */ /* 0x000fea000383ffff */
.L_x_87:
[----:B------:R-:W-:-:S07]  /*9880*/  MOV R0, UR8 ;  /* 0x0000000800007c02 */ /* 0x000fce0008000f00 */
.L_x_202:
[----:B-1----:R1:W2:Y:S02]  /*9890*/  SYNCS.PHASECHK.TRANS64.TRYWAIT P0, [R0+URZ], R3 ;  /* 0x00000003000075a7 */ /* 0x0022a400080011ff */
[----:B--2---:R-:W-:Y:S05]  /*98a0*/  @!P0 NANOSLEEP.SYNCS 0x989680 ;  /* 0x009896800000895d */ /* 0x004fea0003900000 */
[----:B------:R-:W2:Y:S02]  /*98b0*/  @!P0 SYNCS.PHASECHK.TRANS64 P0, [R0+URZ], R3 ;  /* 0x00000003000085a7 */ /* 0x000ea400080010ff */
[----:B--2---:R-:W-:Y:S05]  /*98c0*/  @!P0 BRA `(.L_x_202) ;  /* 0xfffffffc00f08947 */ /* 0x004fea000383ffff */
[----:B------:R-:W-:Y:S05]  /*98d0*/  BRA `(.L_x_203) ;  /* 0xffffffa800687947 */ /* 0x000fea000383ffff */
.L_x_88:
[----:B------:R-:W-:-:S07]  /*98e0*/  MOV R0, UR8 ;  /* 0x0000000800007c02 */ /* 0x000fce0008000f00 */
.L_x_204:
[----:B-1----:R1:W2:Y:S02]  /*98f0*/  SYNCS.PHASECHK.TRANS64.TRYWAIT P0, [R0+URZ], R3 ;  /* 0x00000003000075a7 */ /* 0x0022a400080011ff */
[----:B--2---:R-:W-:Y:S05]  /*9900*/  @!P0 NANOSLEEP.SYNCS 0x989680 ;  /* 0x009896800000895d */ /* 0x004fea0003900000 */
[----:B------:R-:W2:Y:S02]  /*9910*/  @!P0 SYNCS.PHASECHK.TRANS64 P0, [R0+URZ], R3 ;  /* 0x00000003000085a7 */ /* 0x000ea400080010ff */
[----:B--2---:R-:W-:Y:S05]  /*9920*/  @!P0 BRA `(.L_x_204) ;  /* 0xfffffffc00f08947 */ /* 0x004fea000383ffff */
[----:B------:R-:W-:Y:S05]  /*9930*/  BRA `(.L_x_205) ;  /* 0xffffffa800747947 */ /* 0x000fea000383ffff */
.L_x_91:
[----:B------:R-:W-:-:S07]  /*9940*/  MOV R0, UR7 ;  /* 0x0000000700007c02 */ /* 0x000fce0008000f00 */
.L_x_206:
[----:B-1----:R1:W2:Y:S02]  /*9950*/  SYNCS.PHASECHK.TRANS64.TRYWAIT P1, [R0+URZ+0x1a0], R3 ;  /* 0x0001a003000075a7 */ /* 0x0022a400080211ff */
[----:B--2---:R-:W-:Y:S05]  /*9960*/  @!P1 NANOSLEEP.SYNCS 0x989680 ;  /* 0x009896800000995d */ /* 0x004fea0003900000 */
[----:B------:R-:W2:Y:S02]  /*9970*/  @!P1 SYNCS.PHASECHK.TRANS64 P1, [R0+URZ+0x1a0], R3 ;  /* 0x0001a003000095a7 */ /* 0x000ea400080210ff */
[----:B--2---:R-:W-:Y:S05]  /*9980*/  @!P1 BRA `(.L_x_206) ;  /* 0xfffffffc00f09947 */ /* 0x004fea000383ffff */
[----:B------:R-:W-:Y:S05]  /*9990*/  BRA `(.L_x_207) ;  /* 0xffffffa800c07947 */ /* 0x000fea000383ffff */
.L_x_96:
[----:B--2---:R2:W4:Y:S02]  /*99a0*/  SYNCS.PHASECHK.TRANS64.TRYWAIT P0, [R0+URZ+0x120], R3 ;  /* 0x00012003000075a7 */ /* 0x00452400080011ff */
[----:B----4-:R-:W-:Y:S05]  /*99b0*/  @!P0 NANOSLEEP.SYNCS 0x989680 ;  /* 0x009896800000895d */ /* 0x010fea0003900000 */
[----:B------:R-:W4:Y:S02]  /*99c0*/  @!P0 SYNCS.PHASECHK.TRANS64 P0, [R0+URZ+0x120], R3 ;  /* 0x00012003000085a7 */ /* 0x000f2400080010ff */
[----:B----4-:R-:W-:Y:S05]  /*99d0*/  @!P0 BRA `(.L_x_96) ;  /* 0xfffffffc00f08947 */ /* 0x010fea000383ffff */
[----:B------:R-:W-:Y:S05]  /*99e0*/  BRA `(.L_x_208) ;  /* 0xffffffac00d47947 */ /* 0x000fea000383ffff */
.L_x_99:
[----:B------:R-:W-:Y:S07]  /*99f0*/  MOV R0, UR7 ;  /* 0x0000000700007c02 */ /* 0x000fee0008000f00 */
.L_x_209:
[----:B--2---:R2:W4:Y:S02]  /*9a00*/  SYNCS.PHASECHK.TRANS64.TRYWAIT P0, [R0+URZ+0x118], R3 ;  /* 0x00011803000075a7 */ /* 0x00452400080011ff */
[----:B----4-:R-:W-:Y:S05]  /*9a10*/  @!P0 NANOSLEEP.SYNCS 0x989680 ;  /* 0x009896800000895d */ /* 0x010fea0003900000 */
[----:B------:R-:W4:Y:S02]  /*9a20*/  @!P0 SYNCS.PHASECHK.TRANS64 P0, [R0+URZ+0x118], R3 ;  /* 0x00011803000085a7 */ /* 0x000f2400080010ff */
[----:B----4-:R-:W-:Y:S05]  /*9a30*/  @!P0 BRA `(.L_x_209) ;  /* 0xfffffffc00f08947 */ /* 0x010fea000383ffff */
[----:B------:R-:W-:Y:S05]  /*9a40*/  BRA `(.L_x_98) ;  /* 0xffffffb000b47947 */ /* 0x000fea000383ffff */
.L_x_102:
[----:B------:R-:W-:Y:S07]  /*9a50*/  MOV R3, UR7 ;  /* 0x0000000700037c02 */ /* 0x000fee0008000f00 */
.L_x_210:
[----:B-1----:R1:W2:Y:S02]  /*9a60*/  SYNCS.PHASECHK.TRANS64.TRYWAIT P0, [R3+URZ+0xf0], R12 ;  /* 0x0000f00c030075a7 */ /* 0x0022a400080011ff */
[----:B--2---:R-:W-:Y:S05]  /*9a70*/  @!P0 NANOSLEEP.SYNCS 0x989680 ;  /* 0x009896800000895d */ /* 0x004fea0003900000 */
[----:B------:R-:W2:Y:S02]  /*9a80*/  @!P0 SYNCS.PHASECHK.TRANS64 P0, [R3+URZ+0xf0], R12 ;  /* 0x0000f00c030085a7 */ /* 0x000ea400080010ff */
[----:B--2---:R-:W-:Y:S05]  /*9a90*/  @!P0 BRA `(.L_x_210) ;  /* 0xfffffffc00f08947 */ /* 0x004fea000383ffff */
[----:B------:R-:W-:Y:S05]  /*9aa0*/  BRA `(.L_x_211) ;  /* 0xffffffb4002c7947 */ /* 0x000fea000383ffff */
.L_x_103:
[----:B-1----:R-:W-:Y:S07]  /*9ab0*/  MOV R3, UR7 ;  /* 0x0000000700037c02 */ /* 0x002fee0008000f00 */
.L_x_212:
[----:B-1----:R1:W2:Y:S02]  /*9ac0*/  SYNCS.PHASECHK.TRANS64.TRYWAIT P0, [R3+URZ+0xf8], R12 ;  /* 0x0000f80c030075a7 */ /* 0x0022a400080011ff */
[----:B--2---:R-:W-:Y:S05]  /*9ad0*/  @!P0 NANOSLEEP.SYNCS 0x989680 ;  /* 0x009896800000895d */ /* 0x004fea0003900000 */
[----:B------:R-:W2:Y:S02]  /*9ae0*/  @!P0 SYNCS.PHASECHK.TRANS64 P0, [R3+URZ+0xf8], R12 ;  /* 0x0000f80c030085a7 */ /* 0x000ea400080010ff */
[----:B--2---:R-:W-:Y:S05]  /*9af0*/  @!P0 BRA `(.L_x_212) ;  /* 0xfffffffc00f08947 */ /* 0x004fea000383ffff */
[----:B------:R-:W-:Y:S05]  /*9b00*/  BRA `(.L_x_213) ;  /* 0xffffffb400887947 */ /* 0x000fea000383ffff */
.L_x_104:
[----:B-1----:R-:W-:Y:S07]  /*9b10*/  MOV R3, UR7 ;  /* 0x0000000700037c02 */ /* 0x002fee0008000f00 */
.L_x_214:
[----:B-1----:R1:W2:Y:S02]  /*9b20*/  SYNCS.PHASECHK.TRANS64.TRYWAIT P0, [R3+URZ+0x100], R12 ;  /* 0x0001000c030075a7 */ /* 0x0022a400080011ff */
[----:B--2---:R-:W-:Y:S05]  /*9b30*/  @!P0 NANOSLEEP.SYNCS 0x989680 ;  /* 0x009896800000895d */ /* 0x004fea0003900000 */
[----:B------:R-:W2:Y:S02]  /*9b40*/  @!P0 SYNCS.PHASECHK.TRANS64 P0, [R3+URZ+0x100], R12 ;  /* 0x0001000c030085a7 */ /* 0x000ea400080010ff */
[----:B--2---:R-:W-:Y:S05]  /*9b50*/  @!P0 BRA `(.L_x_214) ;  /* 0xfffffffc00f08947 */ /* 0x004fea000383ffff */
[----:B------:R-:W-:Y:S05]  /*9b60*/  BRA `(.L_x_215) ;  /* 0xffffffb400e47947 */ /* 0x000fea000383ffff */
.L_x_105:
[----:B------:R-:W-:Y:S07]  /*9b70*/  MOV R3, UR7 ;  /* 0x0000000700037c02 */ /* 0x000fee0008000f00 */
.L_x_216:
[----:B-1----:R1:W2:Y:S02]  /*9b80*/  SYNCS.PHASECHK.TRANS64.TRYWAIT P0, [R3+URZ+0x108], R12 ;  /* 0x0001080c030075a7 */ /* 0x0022a400080011ff */
[----:B--2---:R-:W-:Y:S05]  /*9b90*/  @!P0 NANOSLEEP.SYNCS 0x989680 ;  /* 0x009896800000895d */ /* 0x004fea0003900000 */
[----:B------:R-:W2:Y:S02]  /*9ba0*/  @!P0 SYNCS.PHASECHK.TRANS64 P0, [R3+URZ+0x108], R12 ;  /* 0x0001080c030085a7 */ /* 0x000ea400080010ff */
[----:B--2---:R-:W-:Y:S05]  /*9bb0*/  @!P0 BRA `(.L_x_216) ;  /* 0xfffffffc00f08947 */ /* 0x004fea000383ffff */
[----:B------:R-:W-:Y:S05]  /*9bc0*/  BRA `(.L_x_217) ;  /* 0xffffffb800847947 */ /* 0x000fea000383ffff */
.L_x_107:
[----:B------:R-:W-:-:S07]  /*9bd0*/  MOV R0, UR7 ;  /* 0x0000000700007c02 */ /* 0x000fce0008000f00 */
.L_x_218:
[----:B-1----:R1:W4:Y:S02]  /*9be0*/  SYNCS.PHASECHK.TRANS64.TRYWAIT P0, [R0+URZ+0xf0], R3 ;  /* 0x0000f003000075a7 */ /* 0x00232400080011ff */
[----:B----4-:R-:W-:Y:S05]  /*9bf0*/  @!P0 NANOSLEEP.SYNCS 0x989680 ;  /* 0x009896800000895d */ /* 0x010fea0003900000 */
[----:B------:R-:W4:Y:S02]  /*9c00*/  @!P0 SYNCS.PHASECHK.TRANS64 P0, [R0+URZ+0xf0], R3 ;  /* 0x0000f003000085a7 */ /* 0x000f2400080010ff */
[----:B----4-:R-:W-:Y:S05]  /*9c10*/  @!P0 BRA `(.L_x_218) ;  /* 0xfffffffc00f08947 */ /* 0x010fea000383ffff */
[----:B------:R-:W-:Y:S05]  /*9c20*/  BRA `(.L_x_219) ;  /* 0xffffffbc000c7947 */ /* 0x000fea000383ffff */
.L_x_108:
[----:B-1----:R-:W-:-:S07]  /*9c30*/  MOV R0, UR7 ;  /* 0x0000000700007c02 */ /* 0x002fce0008000f00 */
.L_x_220:
[----:B-1----:R1:W4:Y:S02]  /*9c40*/  SYNCS.PHASECHK.TRANS64.TRYWAIT P0, [R0+URZ+0xf8], R3 ;  /* 0x0000f803000075a7 */ /* 0x00232400080011ff */
[----:B----4-:R-:W-:Y:S05]  /*9c50*/  @!P0 NANOSLEEP.SYNCS 0x989680 ;  /* 0x009896800000895d */ /* 0x010fea0003900000 */
[----:B------:R-:W4:Y:S02]  /*9c60*/  @!P0 SYNCS.PHASECHK.TRANS64 P0, [R0+URZ+0xf8], R3 ;  /* 0x0000f803000085a7 */ /* 0x000f2400080010ff */
[----:B----4-:R-:W-:Y:S05]  /*9c70*/  @!P0 BRA `(.L_x_220) ;  /* 0xfffffffc00f08947 */ /* 0x010fea000383ffff */
[----:B------:R-:W-:Y:S05]  /*9c80*/  BRA `(.L_x_221) ;  /* 0xffffffb800fc7947 */ /* 0x000fea000383ffff */
.L_x_109:
[----:B-1----:R-:W-:-:S07]  /*9c90*/  MOV R0, UR7 ;  /* 0x0000000700007c02 */ /* 0x002fce0008000f00 */
.L_x_222:
[----:B-1----:R1:W4:Y:S02]  /*9ca0*/  SYNCS.PHASECHK.TRANS64.TRYWAIT P0, [R0+URZ+0x100], R3 ;  /* 0x00010003000075a7 */ /* 0x00232400080011ff */
[----:B----4-:R-:W-:Y:S05]  /*9cb0*/  @!P0 NANOSLEEP.SYNCS 0x989680 ;  /* 0x009896800000895d */ /* 0x010fea0003900000 */
[----:B------:R-:W4:Y:S02]  /*9cc0*/  @!P0 SYNCS.PHASECHK.TRANS64 P0, [R0+URZ+0x100], R3 ;  /* 0x00010003000085a7 */ /* 0x000f2400080010ff */
[----:B----4-:R-:W-:Y:S05]  /*9cd0*/  @!P0 BRA `(.L_x_222) ;  /* 0xfffffffc00f08947 */ /* 0x010fea000383ffff */
[----:B------:R-:W-:Y:S05]  /*9ce0*/  BRA `(.L_x_223) ;  /* 0xffffffb800ec7947 */ /* 0x000fea000383ffff */
.L_x_111:
[----:B--2---:R2:W3:Y:S02]  /*9cf0*/  SYNCS.PHASECHK.TRANS64.TRYWAIT P0, [R0+URZ+0x120], R3 ;  /* 0x00012003000075a7 */ /* 0x0044e400080011ff */
[----:B---3--:R-:W-:Y:S05]  /*9d00*/  @!P0 NANOSLEEP.SYNCS 0x989680 ;  /* 0x009896800000895d */ /* 0x008fea0003900000 */
[----:B------:R-:W3:Y:S02]  /*9d10*/  @!P0 SYNCS.PHASECHK.TRANS64 P0, [R0+URZ+0x120], R3 ;  /* 0x00012003000085a7 */ /* 0x000ee400080010ff */
[----:B---3--:R-:W-:Y:S05]  /*9d20*/  @!P0 BRA `(.L_x_111) ;  /* 0xfffffffc00f08947 */ /* 0x008fea000383ffff */
[----:B------:R-:W-:Y:S05]  /*9d30*/  BRA `(.L_x_224) ;  /* 0xffffffbc00c07947 */ /* 0x000fea000383ffff */
.L_x_123:
[----:B-1----:R-:W-:Y:S04]  /*9d40*/  MOV R0, UR44 ;  /* 0x0000002c00007c02 */ /* 0x002fe80008000f00 */
[----:B------:R1:W2:Y:S03]  /*9d50*/  SYNCS.PHASECHK.TRANS64.TRYWAIT P1, [R0+URZ+0xd0], R5 ;  /* 0x0000d005000075a7 */ /* 0x0002a600080211ff */
[----:B--2---:R-:W-:Y:S05]  /*9d60*/  @!P1 NANOSLEEP.SYNCS 0x989680 ;  /* 0x009896800000995d */ /* 0x004fea0003900000 */
[----:B------:R-:W2:Y:S02]  /*9d70*/  @!P1 SYNCS.PHASECHK.TRANS64 P1, [R0+URZ+0xd0], R5 ;  /* 0x0000d005000095a7 */ /* 0x000ea400080210ff */
[----:B--2---:R-:W-:Y:S05]  /*9d80*/  @!P1 BRA `(.L_x_123) ;  /* 0xfffffffc00ec9947 */ /* 0x004fea000383ffff */
[----:B------:R-:W-:Y:S05]  /*9d90*/  BRA `(.L_x_122) ;  /* 0xffffffc800dc7947 */ /* 0x000fea000383ffff */
.L_x_125:
[----:B-1----:R1:W4:Y:S02]  /*9da0*/  SYNCS.PHASECHK.TRANS64.TRYWAIT P0, [R78+URZ+0x140], R3 ;  /* 0x000140034e0075a7 */ /* 0x00232400080011ff */
[----:B----4-:R-:W-:Y:S05]  /*9db0*/  @!P0 NANOSLEEP.SYNCS 0x989680 ;  /* 0x009896800000895d */ /* 0x010fea0003900000 */
[----:B------:R-:W4:Y:S02]  /*9dc0*/  @!P0 SYNCS.PHASECHK.TRANS64 P0, [R78+URZ+0x140], R3 ;  /* 0x000140034e0085a7 */ /* 0x000f2400080010ff */
[----:B----4-:R-:W-:Y:S05]  /*9dd0*/  @!P0 BRA `(.L_x_125) ;  /* 0xfffffffc00f08947 */ /* 0x010fea000383ffff */
[----:B------:R-:W-:Y:S05]  /*9de0*/  BRA `(.L_x_124) ;  /* 0xffffffc800fc7947 */ /* 0x000fea000383ffff */
.L_x_134:
[----:B--2---:R2:W3:Y:S02]  /*9df0*/  SYNCS.PHASECHK.TRANS64.TRYWAIT P0, [R3+URZ+0xd0], R0 ;  /* 0x0000d000030075a7 */ /* 0x0044e400080011ff */
[----:B---3--:R-:W-:Y:S05]  /*9e00*/  @!P0 NANOSLEEP.SYNCS 0x989680 ;  /* 0x009896800000895d */ /* 0x008fea0003900000 */
[----:B------:R-:W3:Y:S02]  /*9e10*/  @!P0 SYNCS.PHASECHK.TRANS64 P0, [R3+URZ+0xd0], R0 ;  /* 0x0000d000030085a7 */ /* 0x000ee400080010ff */
[----:B---3--:R-:W-:Y:S05]  /*9e20*/  @!P0 BRA `(.L_x_134) ;  /* 0xfffffffc00f08947 */ /* 0x008fea000383ffff */
[----:B------:R-:W-:Y:S05]  /*9e30*/  BRA `(.L_x_133) ;  /* 0xffffffd400087947 */ /* 0x000fea000383ffff */
.L_x_142:
[----:B--2---:R2:W3:Y:S02]  /*9e40*/  SYNCS.PHASECHK.TRANS64.TRYWAIT P0, [R87+URZ+0xd0], R4 ;  /* 0x0000d004570075a7 */ /* 0x0044e400080011ff */
[----:B---3--:R-:W-:Y:S05]  /*9e50*/  @!P0 NANOSLEEP.SYNCS 0x989680 ;  /* 0x009896800000895d */ /* 0x008fea0003900000 */
[----:B------:R-:W3:Y:S02]  /*9e60*/  @!P0 SYNCS.PHASECHK.TRANS64 P0, [R87+URZ+0xd0], R4 ;  /* 0x0000d004570085a7 */ /* 0x000ee400080010ff */
[----:B---3--:R-:W-:Y:S05]  /*9e70*/  @!P0 BRA `(.L_x_142) ;  /* 0xfffffffc00f08947 */ /* 0x008fea000383ffff */
[----:B------:R-:W-:Y:S05]  /*9e80*/  BRA `(.L_x_141) ;  /* 0xffffffdc00247947 */ /* 0x000fea000383ffff */
.L_x_150:
[----:B--2---:R2:W3:Y:S02]  /*9e90*/  SYNCS.PHASECHK.TRANS64.TRYWAIT P0, [R92+URZ+0xd0], R3 ;  /* 0x0000d0035c0075a7 */ /* 0x0044e400080011ff */
[----:B---3--:R-:W-:Y:S05]  /*9ea0*/  @!P0 NANOSLEEP.SYNCS 0x989680 ;  /* 0x009896800000895d */ /* 0x008fea0003900000 */
[----:B------:R-:W3:Y:S02]  /*9eb0*/  @!P0 SYNCS.PHASECHK.TRANS64 P0, [R92+URZ+0xd0], R3 ;  /* 0x0000d0035c0085a7 */ /* 0x000ee400080010ff */
[----:B---3--:R-:W-:Y:S05]  /*9ec0*/  @!P0 BRA `(.L_x_150) ;  /* 0xfffffffc00f08947 */ /* 0x008fea000383ffff */
[----:B------:R-:W-:Y:S05]  /*9ed0*/  BRA `(.L_x_149) ;  /* 0xffffffe400407947 */ /* 0x000fea000383ffff */
        .weak           $__internal_0_$__cuda_sm10x_tcgen05_guardrail_trap_col_being_dealloced_not_returned_by_alloc
        .type           $__internal_0_$__cuda_sm10x_tcgen05_guardrail_trap_col_being_dealloced_not_returned_by_alloc,@function
        .size           $__internal_0_$__cuda_sm10x_tcgen05_guardrail_trap_col_being_dealloced_not_returned_by_alloc,($__internal_1_$__cuda_sm10x_tcgen05_guardrail_trap_phase_invalid_during_alloc - $__internal_0_$__cuda_sm10x_tcgen05_guardrail_trap_col_being_dealloced_not_returned_by_alloc)
$__internal_0_$__cuda_sm10x_tcgen05_guardrail_trap_col_being_dealloced_not_returned_by_alloc:
[----:B------:R-:W-:Y:S05]  /*9ee0*/  BPT.TRAP 0x1 ;  /* 0x000000040000795c */ /* 0x000fea0000300000 */
[----:B------:R-:W-:-:S04]  /*9ef0*/  HFMA2 R3, -RZ, RZ, 0, 0 ;  /* 0x00000000ff037431 */ /* 0x000fc800000001ff */
[----:B------:R-:W-:Y:S05]  /*9f00*/  RET.REL.NODEC R2 `(_ZN7cutlass13device_kernelINS_4gemm6kernel13GemmUniversalIN4cute5tupleIJiiiiEEENS1_10collective13CollectiveMmaINS1_35MainloopSm100TmaUmmaWarpSpecializedILi13ELi2ELi4ENS5_IJNS4_1CILi2EEENSA_ILi1EEESC_EEEEENS5_IJNSA_ILi128EEESF_NSA_ILi64EEEEEENS_10bfloat16_tENS5_IJlSC_lEEESI_SJ_NS4_8TiledMMAINS4_8MMA_AtomIJNS4_26SM100_MMA_F16BF16_2x1SM_SSISI_SI_fLi128ELi128ELNS4_4UMMA5MajorE0ELSO_0ELNSN_7ScaleInE0ELSP_0EEEEEENS4_6LayoutINS5_IJSC_SC_SC_EEENS5_IJNSA_ILi0EEESU_SU_EEEEENS5_IJNS4_10UnderscoreESX_SX_EEEEENS4_18SM100_TMA_2SM_LOADENS4_14ComposedLayoutINS4_7SwizzleILi3ELi4ELi3EEENS4_18smem_ptr_flag_bitsILi16EEENSS_INS5_IJNSA_ILi8EEESG_EEENS5_IJSG_SC_EEEEEEEvNS4_8identityES10_S1A_vS1B_EENS_8epilogue10collective18CollectiveEpilogueINS1D_23Sm100TmaWarpSpecializedILi4ELi2ELi16ELb1ELb0EEEJNS5_IJSG_SF_SG_EEENS5_IJNSS_ISG_SC_EENSS_INS5_IJNSA_ILi16EEESB_EEENS5_IJSC_SG_EEEEEEEESI_SJ_SI_SJ_NS1D_6fusion15FusionCallbacksIS1H_NS1P_13LinCombEltActINS1D_6thread4ReLuESI_fSI_fLNS_15FloatRoundStyleE2EEES1I_S1O_JEEENS4_5SM1004TMEM4LOAD26SM100_TMEM_LOAD_32dp32b16xENS4_13SM90_TMA_LOADENS11_INS12_ILi1ELi4ELi3EEES15_NSS_INS5_IJS16_S1K_EEENS5_IJS1K_SC_EEEEEEENS4_39AutoVectorizingCopyWithAssumedAlignmentILi128EEENS4_14SM90_TMA_STOREES26_S28_S28_EEEvvEEEEvNT_6ParamsE) ;  /* 0xffffff60023c7950 */ /* 0x000fea0003c3ffff */
        .weak           $__internal_1_$__cuda_sm10x_tcgen05_guardrail_trap_phase_invalid_during_alloc
        .type           $__internal_1_$__cuda_sm10x_tcgen05_guardrail_trap_phase_invalid_during_alloc,@function
        .size           $__internal_1_$__cuda_sm10x_tcgen05_guardrail_trap_phase_invalid_during_alloc,($__internal_2_$__cuda_sm10x_tcgen05_guardrail_trap_unallocated_columns_being_dealloced - $__internal_1_$__cuda_sm10x_tcgen05_guardrail_trap_phase_invalid_during_alloc)
$__internal_1_$__cuda_sm10x_tcgen05_guardrail_trap_phase_invalid_during_alloc:
[----:B------:R-:W-:Y:S05]  /*9f10*/  BPT.TRAP 0x1 ;  /* 0x000000040000795c */ /* 0x000fea0000300000 */
[----:B------:R-:W-:-:S04]  /*9f20*/  MOV R3, 0x0 ;  /* 0x0000000000037802 */ /* 0x000fc80000000f00 */
[----:B------:R-:W-:Y:S05]  /*9f30*/  RET.REL.NODEC R2 `(_ZN7cutlass13device_kernelINS_4gemm6kernel13GemmUniversalIN4cute5tupleIJiiiiEEENS1_10collective13CollectiveMmaINS1_35MainloopSm100TmaUmmaWarpSpecializedILi13ELi2ELi4ENS5_IJNS4_1CILi2EEENSA_ILi1EEESC_EEEEENS5_IJNSA_ILi128EEESF_NSA_ILi64EEEEEENS_10bfloat16_tENS5_IJlSC_lEEESI_SJ_NS4_8TiledMMAINS4_8MMA_AtomIJNS4_26SM100_MMA_F16BF16_2x1SM_SSISI_SI_fLi128ELi128ELNS4_4UMMA5MajorE0ELSO_0ELNSN_7ScaleInE0ELSP_0EEEEEENS4_6LayoutINS5_IJSC_SC_SC_EEENS5_IJNSA_ILi0EEESU_SU_EEEEENS5_IJNS4_10UnderscoreESX_SX_EEEEENS4_18SM100_TMA_2SM_LOADENS4_14ComposedLayoutINS4_7SwizzleILi3ELi4ELi3EEENS4_18smem_ptr_flag_bitsILi16EEENSS_INS5_IJNSA_ILi8EEESG_EEENS5_IJSG_SC_EEEEEEEvNS4_8identityES10_S1A_vS1B_EENS_8epilogue10collective18CollectiveEpilogueINS1D_23Sm100TmaWarpSpecializedILi4ELi2ELi16ELb1ELb0EEEJNS5_IJSG_SF_SG_EEENS5_IJNSS_ISG_SC_EENSS_INS5_IJNSA_ILi16EEESB_EEENS5_IJSC_SG_EEEEEEEESI_SJ_SI_SJ_NS1D_6fusion15FusionCallbacksIS1H_NS1P_13LinCombEltActINS1D_6thread4ReLuESI_fSI_fLNS_15FloatRoundStyleE2EEES1I_S1O_JEEENS4_5SM1004TMEM4LOAD26SM100_TMEM_LOAD_32dp32b16xENS4_13SM90_TMA_LOADENS11_INS12_ILi1ELi4ELi3EEES15_NSS_INS5_IJS16_S1K_EEENS5_IJS1K_SC_EEEEEEENS4_39AutoVectorizingCopyWithAssumedAlignmentILi128EEENS4_14SM90_TMA_STOREES26_S28_S28_EEEvvEEEEvNT_6ParamsE) ;  /* 0xffffff6002307950 */ /* 0x000fea0003c3ffff */
        .weak           $__internal_2_$__cuda_sm10x_tcgen05_guardrail_trap_unallocated_columns_being_dealloced
        .type           $__internal_2_$__cuda_sm10x_tcgen05_guardrail_trap_unallocated_columns_being_dealloced,@function
        .size           $__internal_2_$__cuda_sm10x_tcgen05_guardrail_trap_unallocated_columns_being_dealloced,(.L_x_226 - $__internal_2_$__cuda_sm10x_tcgen05_guardrail_trap_unallocated_columns_being_dealloced)
$__internal_2_$__cuda_sm10x_tcgen05_guardrail_trap_unallocated_columns_being_dealloced:
[----:B------:R-:W-:Y:S05]  /*9f40*/  BPT.TRAP 0x1 ;  /* 0x000000040000795c */ /* 0x000fea0000300000 */
[----:B------:R-:W-:-:S04]  /*9f50*/  HFMA2 R3, -RZ, RZ, 0, 0 ;  /* 0x00000000ff037431 */ /* 0x000fc800000001ff */
[----:B------:R-:W-:Y:S05]  /*9f60*/  RET.REL.NODEC R2 `(_ZN7cutlass13device_kernelINS_4gemm6kernel13GemmUniversalIN4cute5tupleIJiiiiEEENS1_10collective13CollectiveMmaINS1_35MainloopSm100TmaUmmaWarpSpecializedILi13ELi2ELi4ENS5_IJNS4_1CILi2EEENSA_ILi1EEESC_EEEEENS5_IJNSA_ILi128EEESF_NSA_ILi64EEEEEENS_10bfloat16_tENS5_IJlSC_lEEESI_SJ_NS4_8TiledMMAINS4_8MMA_AtomIJNS4_26SM100_MMA_F16BF16_2x1SM_SSISI_SI_fLi128ELi128ELNS4_4UMMA5MajorE0ELSO_0ELNSN_7ScaleInE0ELSP_0EEEEEENS4_6LayoutINS5_IJSC_SC_SC_EEENS5_IJNSA_ILi0EEESU_SU_EEEEENS5_IJNS4_10UnderscoreESX_SX_EEEEENS4_18SM100_TMA_2SM_LOADENS4_14ComposedLayoutINS4_7SwizzleILi3ELi4ELi3EEENS4_18smem_ptr_flag_bitsILi16EEENSS_INS5_IJNSA_ILi8EEESG_EEENS5_IJSG_SC_EEEEEEEvNS4_8identityES10_S1A_vS1B_EENS_8epilogue10collective18CollectiveEpilogueINS1D_23Sm100TmaWarpSpecializedILi4ELi2ELi16ELb1ELb0EEEJNS5_IJSG_SF_SG_EEENS5_IJNSS_ISG_SC_EENSS_INS5_IJNSA_ILi16EEESB_EEENS5_IJSC_SG_EEEEEEEESI_SJ_SI_SJ_NS1D_6fusion15FusionCallbacksIS1H_NS1P_13LinCombEltActINS1D_6thread4ReLuESI_fSI_fLNS_15FloatRoundStyleE2EEES1I_S1O_JEEENS4_5SM1004TMEM4LOAD26SM100_TMEM_LOAD_32dp32b16xENS4_13SM90_TMA_LOADENS11_INS12_ILi1ELi4ELi3EEES15_NSS_INS5_IJS16_S1K_EEENS5_IJS1K_SC_EEEEEEENS4_39AutoVectorizingCopyWithAssumedAlignmentILi128EEENS4_14SM90_TMA_STOREES26_S28_S28_EEEvvEEEEvNT_6ParamsE) ;  /* 0xffffff6002247950 */ /* 0x000fea0003c3ffff */
.L_x_225:
[----:B------:R-:W-:-:S00]  /*9f70*/  BRA `(.L_x_225) ;  /* 0xfffffffc00fc7947 */ /* 0x000fc0000383ffff */
[----:B------:R-:W-:-:S00]  /*9f80*/  NOP ;  /* 0x0000000000007918 */ /* 0x000fc00000000000 */
[----:B------:R-:W-:-:S00]  /*9f90*/  NOP ;  /* 0x0000000000007918 */ /* 0x000fc00000000000 */
[----:B------:R-:W-:-:S00]  /*9fa0*/  NOP ;  /* 0x0000000000007918 */ /* 0x000fc00000000000 */
[----:B------:R-:W-:-:S00]  /*9fb0*/  NOP ;  /* 0x0000000000007918 */ /* 0x000fc00000000000 */
[----:B------:R-:W-:-:S00]  /*9fc0*/  NOP ;  /* 0x0000000000007918 */ /* 0x000fc00000000000 */
[----:B------:R-:W-:-:S00]  /*9fd0*/  NOP ;  /* 0x0000000000007918 */ /* 0x000fc00000000000 */
[----:B------:R-:W-:-:S00]  /*9fe0*/  NOP ;  /* 0x0000000000007918 */ /* 0x000fc00000000000 */
[----:B------:R-:W-:-:S00]  /*9ff0*/  NOP ;  /* 0x0000000000007918 */ /* 0x000fc00000000000 */
.L_x_226:


//--------------------- .nv.global.init           --------------------------
	.section	.nv.global.init,"aw",@progbits
.nv.global.init:
	.type		$str$27,@object
	.size		$str$27,($str$28 - $str$27)
$str$27:
        /*0000*/ 	.byte	0x28, 0x61, 0x64, 0x64, 0x72, 0x65, 0x73, 0x73, 0x20, 0x26, 0x20, 0x6d, 0x61, 0x73, 0x6b, 0x29
        /*0010*/ 	.byte	0x20, 0x3d, 0x3d, 0x20, 0x30, 0x00
	.type		$str$28,@object
	.size		$str$28,($str$26 - $str$28)
$str$28:
        /*0016*/ 	.byte	0x2f, 0x74, 0x6d, 0x70, 0x2f, 0x63, 0x75, 0x74, 0x6c, 0x61, 0x73, 0x73, 0x5f, 0x73, 0x77, 0x65
        /*0026*/ 	.byte	0x65, 0x70, 0x5f, 0x73, 0x72, 0x63, 0x2f, 0x69, 0x6e, 0x63, 0x6c, 0x75, 0x64, 0x65, 0x2f, 0x63
        /*0036*/ 	.byte	0x75, 0x74, 0x65, 0x2f, 0x70, 0x6f, 0x69, 0x6e, 0x74, 0x65, 0x72, 0x5f, 0x66, 0x6c, 0x61, 0x67
        /*0046*/ 	.byte	0x67, 0x65, 0x64, 0x2e, 0x68, 0x70, 0x70, 0x00
	.type		$str$26,@object
	.size		$str$26,($str$25 - $str$26)
$str$26:
        /*004e*/ 	.byte	0x2f, 0x74, 0x6d, 0x70, 0x2f, 0x63, 0x75, 0x74, 0x6c, 0x61, 0x73, 0x73, 0x5f, 0x73, 0x77, 0x65
        /*005e*/ 	.byte	0x65, 0x70, 0x5f, 0x73, 0x72, 0x63, 0x2f, 0x69, 0x6e, 0x63, 0x6c, 0x75, 0x64, 0x65, 0x2f, 0x63
        /*006e*/ 	.byte	0x75, 0x74, 0x65, 0x2f, 0x61, 0x74, 0x6f, 0x6d, 0x2f, 0x63, 0x6f, 0x70, 0x79, 0x5f, 0x74, 0x72
        /*007e*/ 	.byte	0x61, 0x69, 0x74, 0x73, 0x5f, 0x73, 0x6d, 0x31, 0x30, 0x30, 0x2e, 0x68, 0x70, 0x70, 0x00
	.type		$str$25,@object
	.size		$str$25,(__unnamed_1 - $str$25)
$str$25:
        /*008d*/ 	.byte	0x28, 0x28, 0x75, 0x69, 0x6e, 0x74, 0x33, 0x32, 0x5f, 0x74, 0x28, 0x74, 0x68, 0x72, 0x65, 0x61
        /*009d*/ 	.byte	0x64, 0x49, 0x64, 0x78, 0x2e, 0x78, 0x29, 0x20, 0x2f, 0x20, 0x33, 0x32, 0x29, 0x20, 0x25, 0x20
        /*00ad*/ 	.byte	0x34, 0x29, 0x20, 0x3d, 0x3d, 0x20, 0x28, 0x28, 0x28, 0x74, 0x6d, 0x65, 0x6d, 0x5f, 0x61, 0x64
        /*00bd*/ 	.byte	0x64, 0x72, 0x20, 0x3e, 0x3e, 0x20, 0x31, 0x36, 0x29, 0x20, 0x2f, 0x20, 0x33, 0x32, 0x29, 0x20
        /*00cd*/ 	.byte	0x25, 0x20, 0x34, 0x29, 0x00
	.type		__unnamed_1,@object
	.size		__unnamed_1,(__unnamed_2 - __unnamed_1)
__unnamed_1:
        /*00d2*/ 	.byte	0x61, 0x75, 0x74, 0x6f, 0x20, 0x63, 0x75, 0x74, 0x65, 0x3a, 0x3a, 0x61, 0x73, 0x5f, 0x70, 0x6f
        /* <DEDUP_REMOVED lines=24> */
        /*0262*/ 	.byte	0x43, 0x3c, 0x32, 0x30, 0x34, 0x38, 0x3e, 0x3e, 0x3e, 0x3e, 0x5d, 0x00
	.type		__unnamed_2,@object
	.size		__unnamed_2,(.L_2 - __unnamed_2)
__unnamed_2:
        /* <DEDUP_REMOVED lines=40> */
        /*04ee*/ 	.byte	0x3a, 0x3a, 0x43, 0x3c, 0x30, 0x3e, 0x3e, 0x3e, 0x3e, 0x5d, 0x00
.L_2:


//--------------------- .nv.shared._ZN7cutlass13device_kernelINS_4gemm6kernel13GemmUniversalIN4cute5tupleIJiiiiEEENS1_10collective13CollectiveMmaINS1_35MainloopSm100TmaUmmaWarpSpecializedILi13ELi2ELi4ENS5_IJNS4_1CILi2EEENSA_ILi1EEESC_EEEEENS5_IJNSA_ILi128EEESF_NSA_ILi64EEEEEENS_10bfloat16_tENS5_IJlSC_lEEESI_SJ_NS4_8TiledMMAINS4_8MMA_AtomIJNS4_26SM100_MMA_F16BF16_2x1SM_SSISI_SI_fLi128ELi128ELNS4_4UMMA5MajorE0ELSO_0ELNSN_7ScaleInE0ELSP_0EEEEEENS4_6LayoutINS5_IJSC_SC_SC_EEENS5_IJNSA_ILi0EEESU_SU_EEEEENS5_IJNS4_10UnderscoreESX_SX_EEEEENS4_18SM100_TMA_2SM_LOADENS4_14ComposedLayoutINS4_7SwizzleILi3ELi4ELi3EEENS4_18smem_ptr_flag_bitsILi16EEENSS_INS5_IJNSA_ILi8EEESG_EEENS5_IJSG_SC_EEEEEEEvNS4_8identityES10_S1A_vS1B_EENS_8epilogue10collective18CollectiveEpilogueINS1D_23Sm100TmaWarpSpecializedILi4ELi2ELi16ELb1ELb0EEEJNS5_IJSG_SF_SG_EEENS5_IJNSS_ISG_SC_EENSS_INS5_IJNSA_ILi16EEESB_EEENS5_IJSC_SG_EEEEEEEESI_SJ_SI_SJ_NS1D_6fusion15FusionCallbacksIS1H_NS1P_13LinCombEltActINS1D_6thread4ReLuESI_fSI_fLNS_15FloatRoundStyleE2EEES1I_S1O_JEEENS4_5SM1004TMEM4LOAD26SM100_TMEM_LOAD_32dp32b16xENS4_13SM90_TMA_LOADENS11_INS12_ILi1ELi4ELi3EEES15_NSS_INS5_IJS16_S1K_EEENS5_IJS1K_SC_EEEEEEENS4_39AutoVectorizingCopyWithAssumedAlignmentILi128EEENS4_14SM90_TMA_STOREES26_S28_S28_EEEvvEEEEvNT_6ParamsE --------------------------
	.section	.nv.shared._ZN7cutlass13device_kernelINS_4gemm6kernel13GemmUniversalIN4cute5tupleIJiiiiEEENS1_10collective13CollectiveMmaINS1_35MainloopSm100TmaUmmaWarpSpecializedILi13ELi2ELi4ENS5_IJNS4_1CILi2EEENSA_ILi1EEESC_EEEEENS5_IJNSA_ILi128EEESF_NSA_ILi64EEEEEENS_10bfloat16_tENS5_IJlSC_lEEESI_SJ_NS4_8TiledMMAINS4_8MMA_AtomIJNS4_26SM100_MMA_F16BF16_2x1SM_SSISI_SI_fLi128ELi128ELNS4_4UMMA5MajorE0ELSO_0ELNSN_7ScaleInE0ELSP_0EEEEEENS4_6LayoutINS5_IJSC_SC_SC_EEENS5_IJNSA_ILi0EEESU_SU_EEEEENS5_IJNS4_10UnderscoreESX_SX_EEEEENS4_18SM100_TMA_2SM_LOADENS4_14ComposedLayoutINS4_7SwizzleILi3ELi4ELi3EEENS4_18smem_ptr_flag_bitsILi16EEENSS_INS5_IJNSA_ILi8EEESG_EEENS5_IJSG_SC_EEEEEEEvNS4_8identityES10_S1A_vS1B_EENS_8epilogue10collective18CollectiveEpilogueINS1D_23Sm100TmaWarpSpecializedILi4ELi2ELi16ELb1ELb0EEEJNS5_IJSG_SF_SG_EEENS5_IJNSS_ISG_SC_EENSS_INS5_IJNSA_ILi16EEESB_EEENS5_IJSC_SG_EEEEEEEESI_SJ_SI_SJ_NS1D_6fusion15FusionCallbacksIS1H_NS1P_13LinCombEltActINS1D_6thread4ReLuESI_fSI_fLNS_15FloatRoundStyleE2EEES1I_S1O_JEEENS4_5SM1004TMEM4LOAD26SM100_TMEM_LOAD_32dp32b16xENS4_13SM90_TMA_LOADENS11_INS12_ILi1ELi4ELi3EEES15_NSS_INS5_IJS16_S1K_EEENS5_IJS1K_SC_EEEEEEENS4_39AutoVectorizingCopyWithAssumedAlignmentILi128EEENS4_14SM90_TMA_STOREES26_S28_S28_EEEvvEEEEvNT_6ParamsE,"aw",@nobits
	.sectionflags	@""
	.align	16
	.zero		1024


//--------------------- .nv.shared.reserved.0     --------------------------
	.section	.nv.shared.reserved.0,"aw",@nobits
	.weak		__nv_reservedSMEM_offset_0_alias
	.size		__nv_reservedSMEM_offset_0_alias, 0, 64
	.other		__nv_reservedSMEM_offset_0_alias,@"STO_CUDA_RESERVED_SHARED STV_DEFAULT"
__nv_reservedSMEM_offset_0_alias:
	.zero		0
.nv.shared.reserved.0:
	.zero		64
	.weak		__nv_reservedSMEM_tcgen05_partition
	.type		__nv_reservedSMEM_tcgen05_partition,@object
	.size		__nv_reservedSMEM_tcgen05_partition,(.L_0 - __nv_reservedSMEM_tcgen05_partition)
__nv_reservedSMEM_tcgen05_partition:
	.zero		32
.L_0:


//--------------------- .nv.global                --------------------------
	.section	.nv.global,"aw",@nobits
.nv.global:
	.type		_ZN39_INTERNAL_cc5c1236_4_k_cu_dc3493d4_39454cute1_E,@object
	.size		_ZN39_INTERNAL_cc5c1236_4_k_cu_dc3493d4_39454cute1_E,(_ZN39_INTERNAL_cc5c1236_4_k_cu_dc3493d4_39454cuda3std3__45__cpo6cbeginE - _ZN39_INTERNAL_cc5c1236_4_k_cu_dc3493d4_39454cute1_E)
_ZN39_INTERNAL_cc5c1236_4_k_cu_dc3493d4_39454cute1_E:
	.zero		1
	.type		_ZN39_INTERNAL_cc5c1236_4_k_cu_dc3493d4_39454cuda3std3__45__cpo6cbeginE,@object
	.size		_ZN39_INTERNAL_cc5c1236_4_k_cu_dc3493d4_39454cuda3std3__45__cpo6cbeginE,(_ZN39_INTERNAL_cc5c1236_4_k_cu_dc3493d4_39454cuda3std3__48in_placeE - _ZN39_INTERNAL_cc5c1236_4_k_cu_dc3493d4_39454cuda3std3__45__cpo6cbeginE)
_ZN39_INTERNAL_cc5c1236_4_k_cu_dc3493d4_39454cuda3std3__45__cpo6cbeginE:
	.zero		1
	.type		_ZN39_INTERNAL_cc5c1236_4_k_cu_dc3493d4_39454cuda3std3__48in_placeE,@object
	.size		_ZN39_INTERNAL_cc5c1236_4_k_cu_dc3493d4_39454cuda3std3__48in_placeE,(_ZN39_INTERNAL_cc5c1236_4_k_cu_dc3493d4_39454cuda3std6ranges3__45__cpo9iter_moveE - _ZN39_INTERNAL_cc5c1236_4_k_cu_dc3493d4_39454cuda3std3__48in_placeE)
_ZN39_INTERNAL_cc5c1236_4_k_cu_dc3493d4_39454cuda3std3__48in_placeE:
	.zero		1
	.type		_ZN39_INTERNAL_cc5c1236_4_k_cu_dc3493d4_39454cuda3std6ranges3__45__cpo9iter_moveE,@object
	.size		_ZN39_INTERNAL_cc5c1236_4_k_cu_dc3493d4_39454cuda3std6ranges3__45__cpo9iter_moveE,(_ZN39_INTERNAL_cc5c1236_4_k_cu_dc3493d4_39454cuda3std3__45__cpo5beginE - _ZN39_INTERNAL_cc5c1236_4_k_cu_dc3493d4_39454cuda3std6ranges3__45__cpo9iter_moveE)
_ZN39_INTERNAL_cc5c1236_4_k_cu_dc3493d4_39454cuda3std6ranges3__45__cpo9iter_moveE:
	.zero		1
	.type		_ZN39_INTERNAL_cc5c1236_4_k_cu_dc3493d4_39454cuda3std3__45__cpo5beginE,@object
	.size		_ZN39_INTERNAL_cc5c1236_4_k_cu_dc3493d4_39454cuda3std3__45__cpo5beginE,(_ZN39_INTERNAL_cc5c1236_4_k_cu_dc3493d4_39454cuda3std3__441_GLOBAL__N__cc5c1236_4_k_cu_dc3493d4_39456ignoreE - _ZN39_INTERNAL_cc5c1236_4_k_cu_dc3493d4_39454cuda3std3__45__cpo5beginE)
_ZN39_INTERNAL_cc5c1236_4_k_cu_dc3493d4_39454cuda3std3__45__cpo5beginE:
	.zero		1
	.type		_ZN39_INTERNAL_cc5c1236_4_k_cu_dc3493d4_39454cuda3std3__441_GLOBAL__N__cc5c1236_4_k_cu_dc3493d4_39456ignoreE,@object
	.size		_ZN39_INTERNAL_cc5c1236_4_k_cu_dc3493d4_39454cuda3std3__441_GLOBAL__N__cc5c1236_4_k_cu_dc3493d4_39456ignoreE,(_ZN39_INTERNAL_cc5c1236_4_k_cu_dc3493d4_39454cute7productE - _ZN39_INTERNAL_cc5c1236_4_k_cu_dc3493d4_39454cuda3std3__441_GLOBAL__N__cc5c1236_4_k_cu_dc3493d4_39456ignoreE)
_ZN39_INTERNAL_cc5c1236_4_k_cu_dc3493d4_39454cuda3std3__441_GLOBAL__N__cc5c1236_4_k_cu_dc3493d4_39456ignoreE:
	.zero		1
	.type		_ZN39_INTERNAL_cc5c1236_4_k_cu_dc3493d4_39454cute7productE,@object
	.size		_ZN39_INTERNAL_cc5c1236_4_k_cu_dc3493d4_39454cute7productE,(_ZN39_INTERNAL_cc5c1236_4_k_cu_dc3493d4_39454cuda3std3__45__cpo3endE - _ZN39_INTERNAL_cc5c1236_4_k_cu_dc3493d4_39454cute7productE)
_ZN39_INTERNAL_cc5c1236_4_k_cu_dc3493d4_39454cute7productE:
	.zero		1
	.type		_ZN39_INTERNAL_cc5c1236_4_k_cu_dc3493d4_39454cuda3std3__45__cpo3endE,@object
	.size		_ZN39_INTERNAL_cc5c1236_4_k_cu_dc3493d4_39454cuda3std3__45__cpo3endE,(_ZN39_INTERNAL_cc5c1236_4_k_cu_dc3493d4_39454cuda3std3__419piecewise_constructE - _ZN39_INTERNAL_cc5c1236_4_k_cu_dc3493d4_39454cuda3std3__45__cpo3endE)
_ZN39_INTERNAL_cc5c1236_4_k_cu_dc3493d4_39454cuda3std3__45__cpo3endE:
	.zero		1
	.type		_ZN39_INTERNAL_cc5c1236_4_k_cu_dc3493d4_39454cuda3std3__419piecewise_constructE,@object
	.size		_ZN39_INTERNAL_cc5c1236_4_k_cu_dc3493d4_39454cuda3std3__419piecewise_constructE,(_ZN39_INTERNAL_cc5c1236_4_k_cu_dc3493d4_39454cuda3std3__45__cpo4cendE - _ZN39_INTERNAL_cc5c1236_4_k_cu_dc3493d4_39454cuda3std3__419piecewise_constructE)
_ZN39_INTERNAL_cc5c1236_4_k_cu_dc3493d4_39454cuda3std3__419piecewise_constructE:
	.zero		1
	.type		_ZN39_INTERNAL_cc5c1236_4_k_cu_dc3493d4_39454cuda3std3__45__cpo4cendE,@object
	.size		_ZN39_INTERNAL_cc5c1236_4_k_cu_dc3493d4_39454cuda3std3__45__cpo4cendE,(_ZN39_INTERNAL_cc5c1236_4_k_cu_dc3493d4_39454cuda3std6ranges3__45__cpo4swapE - _ZN39_INTERNAL_cc5c1236_4_k_cu_dc3493d4_39454cuda3std3__45__cpo4cendE)
_ZN39_INTERNAL_cc5c1236_4_k_cu_dc3493d4_39454cuda3std3__45__cpo4cendE:
	.zero		1
	.type		_ZN39_INTERNAL_cc5c1236_4_k_cu_dc3493d4_39454cuda3std6ranges3__45__cpo4swapE,@object
	.size		_ZN39_INTERNAL_cc5c1236_4_k_cu_dc3493d4_39454cuda3std6ranges3__45__cpo4swapE,(.L_10 - _ZN39_INTERNAL_cc5c1236_4_k_cu_dc3493d4_39454cuda3std6ranges3__45__cpo4swapE)
_ZN39_INTERNAL_cc5c1236_4_k_cu_dc3493d4_39454cuda3std6ranges3__45__cpo4swapE:
	.zero		1
.L_10:


//--------------------- .nv.constant0._ZN7cutlass13device_kernelINS_4gemm6kernel13GemmUniversalIN4cute5tupleIJiiiiEEENS1_10collective13CollectiveMmaINS1_35MainloopSm100TmaUmmaWarpSpecializedILi13ELi2ELi4ENS5_IJNS4_1CILi2EEENSA_ILi1EEESC_EEEEENS5_IJNSA_ILi128EEESF_NSA_ILi64EEEEEENS_10bfloat16_tENS5_IJlSC_lEEESI_SJ_NS4_8TiledMMAINS4_8MMA_AtomIJNS4_26SM100_MMA_F16BF16_2x1SM_SSISI_SI_fLi128ELi128ELNS4_4UMMA5MajorE0ELSO_0ELNSN_7ScaleInE0ELSP_0EEEEEENS4_6LayoutINS5_IJSC_SC_SC_EEENS5_IJNSA_ILi0EEESU_SU_EEEEENS5_IJNS4_10UnderscoreESX_SX_EEEEENS4_18SM100_TMA_2SM_LOADENS4_14ComposedLayoutINS4_7SwizzleILi3ELi4ELi3EEENS4_18smem_ptr_flag_bitsILi16EEENSS_INS5_IJNSA_ILi8EEESG_EEENS5_IJSG_SC_EEEEEEEvNS4_8identityES10_S1A_vS1B_EENS_8epilogue10collective18CollectiveEpilogueINS1D_23Sm100TmaWarpSpecializedILi4ELi2ELi16ELb1ELb0EEEJNS5_IJSG_SF_SG_EEENS5_IJNSS_ISG_SC_EENSS_INS5_IJNSA_ILi16EEESB_EEENS5_IJSC_SG_EEEEEEEESI_SJ_SI_SJ_NS1D_6fusion15FusionCallbacksIS1H_NS1P_13LinCombEltActINS1D_6thread4ReLuESI_fSI_fLNS_15FloatRoundStyleE2EEES1I_S1O_JEEENS4_5SM1004TMEM4LOAD26SM100_TMEM_LOAD_32dp32b16xENS4_13SM90_TMA_LOADENS11_INS12_ILi1ELi4ELi3EEES15_NSS_INS5_IJS16_S1K_EEENS5_IJS1K_SC_EEEEEEENS4_39AutoVectorizingCopyWithAssumedAlignmentILi128EEENS4_14SM90_TMA_STOREES26_S28_S28_EEEvvEEEEvNT_6ParamsE --------------------------
	.section	.nv.constant0._ZN7cutlass13device_kernelINS_4gemm6kernel13GemmUniversalIN4cute5tupleIJiiiiEEENS1_10collective13CollectiveMmaINS1_35MainloopSm100TmaUmmaWarpSpecializedILi13ELi2ELi4ENS5_IJNS4_1CILi2EEENSA_ILi1EEESC_EEEEENS5_IJNSA_ILi128EEESF_NSA_ILi64EEEEEENS_10bfloat16_tENS5_IJlSC_lEEESI_SJ_NS4_8TiledMMAINS4_8MMA_AtomIJNS4_26SM100_MMA_F16BF16_2x1SM_SSISI_SI_fLi128ELi128ELNS4_4UMMA5MajorE0ELSO_0ELNSN_7ScaleInE0ELSP_0EEEEEENS4_6LayoutINS5_IJSC_SC_SC_EEENS5_IJNSA_ILi0EEESU_SU_EEEEENS5_IJNS4_10UnderscoreESX_SX_EEEEENS4_18SM100_TMA_2SM_LOADENS4_14ComposedLayoutINS4_7SwizzleILi3ELi4ELi3EEENS4_18smem_ptr_flag_bitsILi16EEENSS_INS5_IJNSA_ILi8EEESG_EEENS5_IJSG_SC_EEEEEEEvNS4_8identityES10_S1A_vS1B_EENS_8epilogue10collective18CollectiveEpilogueINS1D_23Sm100TmaWarpSpecializedILi4ELi2ELi16ELb1ELb0EEEJNS5_IJSG_SF_SG_EEENS5_IJNSS_ISG_SC_EENSS_INS5_IJNSA_ILi16EEESB_EEENS5_IJSC_SG_EEEEEEEESI_SJ_SI_SJ_NS1D_6fusion15FusionCallbacksIS1H_NS1P_13LinCombEltActINS1D_6thread4ReLuESI_fSI_fLNS_15FloatRoundStyleE2EEES1I_S1O_JEEENS4_5SM1004TMEM4LOAD26SM100_TMEM_LOAD_32dp32b16xENS4_13SM90_TMA_LOADENS11_INS12_ILi1ELi4ELi3EEES15_NSS_INS5_IJS16_S1K_EEENS5_IJS1K_SC_EEEEEEENS4_39AutoVectorizingCopyWithAssumedAlignmentILi128EEENS4_14SM90_TMA_STOREES26_S28_S28_EEEvvEEEEvNT_6ParamsE,"a",@progbits
	.sectionflags	@""
	.align	4
.nv.constant0._ZN7cutlass13device_kernelINS_4gemm6kernel13GemmUniversalIN4cute5tupleIJiiiiEEENS1_10collective13CollectiveMmaINS1_35MainloopSm100TmaUmmaWarpSpecializedILi13ELi2ELi4ENS5_IJNS4_1CILi2EEENSA_ILi1EEESC_EEEEENS5_IJNSA_ILi128EEESF_NSA_ILi64EEEEEENS_10bfloat16_tENS5_IJlSC_lEEESI_SJ_NS4_8TiledMMAINS4_8MMA_AtomIJNS4_26SM100_MMA_F16BF16_2x1SM_SSISI_SI_fLi128ELi128ELNS4_4UMMA5MajorE0ELSO_0ELNSN_7ScaleInE0ELSP_0EEEEEENS4_6LayoutINS5_IJSC_SC_SC_EEENS5_IJNSA_ILi0EEESU_SU_EEEEENS5_IJNS4_10UnderscoreESX_SX_EEEEENS4_18SM100_TMA_2SM_LOADENS4_14ComposedLayoutINS4_7SwizzleILi3ELi4ELi3EEENS4_18smem_ptr_flag_bitsILi16EEENSS_INS5_IJNSA_ILi8EEESG_EEENS5_IJSG_SC_EEEEEEEvNS4_8identityES10_S1A_vS1B_EENS_8epilogue10collective18CollectiveEpilogueINS1D_23Sm100TmaWarpSpecializedILi4ELi2ELi16ELb1ELb0EEEJNS5_IJSG_SF_SG_EEENS5_IJNSS_ISG_SC_EENSS_INS5_IJNSA_ILi16EEESB_EEENS5_IJSC_SG_EEEEEEEESI_SJ_SI_SJ_NS1D_6fusion15FusionCallbacksIS1H_NS1P_13LinCombEltActINS1D_6thread4ReLuESI_fSI_fLNS_15FloatRoundStyleE2EEES1I_S1O_JEEENS4_5SM1004TMEM4LOAD26SM100_TMEM_LOAD_32dp32b16xENS4_13SM90_TMA_LOADENS11_INS12_ILi1ELi4ELi3EEES15_NSS_INS5_IJS16_S1K_EEENS5_IJS1K_SC_EEEEEEENS4_39AutoVectorizingCopyWithAssumedAlignmentILi128EEENS4_14SM90_TMA_STOREES26_S28_S28_EEEvvEEEEvNT_6ParamsE:
	.zero		2944


//--------------------- SYMBOLS --------------------------

	.type		.nv.reservedSmem.offset0,@object
	.size		.nv.reservedSmem.offset0,0x4
	.type		.nv.reservedSmem.cap,@object
	.size		.nv.reservedSmem.cap,0x4
	.type		__assertfail,@function
